//
// Generated by NVIDIA NVVM Compiler
//
// Compiler Build ID: CL-36424714
// Cuda compilation tools, release 13.0, V13.0.88
// Based on NVVM 20.0.0
//

.version 9.0
.target sm_100
.address_size 64

	// .globl	_Z12setup_kernelP24curandStatePhilox4_32_10m
.extern .func  (.param .b32 func_retval0) vprintf
(
	.param .b64 vprintf_param_0,
	.param .b64 vprintf_param_1
)
;
.func  (.param .align 16 .b8 func_retval0[16]) __internal_trig_reduction_slowpathd
(
	.param .b64 __internal_trig_reduction_slowpathd_param_0
)
;
.global .align 4 .b8 precalc_xorwow_matrix[102400];
.global .align 4 .b8 precalc_xorwow_offset_matrix[102400];
.global .align 4 .b8 mrg32k3aM1[2304];
.global .align 4 .b8 mrg32k3aM2[2304];
.global .align 4 .b8 mrg32k3aM1SubSeq[2016];
.global .align 4 .b8 mrg32k3aM2SubSeq[2016];
.global .align 4 .b8 mrg32k3aM1Seq[2304];
.global .align 4 .b8 mrg32k3aM2Seq[2304];
.const .align 8 .b8 __cr_lgamma_table[72];
.global .align 1 .b8 _ZN34_INTERNAL_4b5b4b38_4_k_cu_7f1e8bdc4cuda3std3__45__cpo5beginE[1];
.global .align 1 .b8 _ZN34_INTERNAL_4b5b4b38_4_k_cu_7f1e8bdc4cuda3std3__45__cpo3endE[1];
.global .align 1 .b8 _ZN34_INTERNAL_4b5b4b38_4_k_cu_7f1e8bdc4cuda3std3__45__cpo6cbeginE[1];
.global .align 1 .b8 _ZN34_INTERNAL_4b5b4b38_4_k_cu_7f1e8bdc4cuda3std3__45__cpo4cendE[1];
.global .align 1 .b8 _ZN34_INTERNAL_4b5b4b38_4_k_cu_7f1e8bdc4cuda3std3__45__cpo6rbeginE[1];
.global .align 1 .b8 _ZN34_INTERNAL_4b5b4b38_4_k_cu_7f1e8bdc4cuda3std3__45__cpo4rendE[1];
.global .align 1 .b8 _ZN34_INTERNAL_4b5b4b38_4_k_cu_7f1e8bdc4cuda3std3__45__cpo7crbeginE[1];
.global .align 1 .b8 _ZN34_INTERNAL_4b5b4b38_4_k_cu_7f1e8bdc4cuda3std3__45__cpo5crendE[1];
.global .align 1 .b8 _ZN34_INTERNAL_4b5b4b38_4_k_cu_7f1e8bdc4cuda3std3__436_GLOBAL__N__4b5b4b38_4_k_cu_7f1e8bdc6ignoreE[1];
.global .align 1 .b8 _ZN34_INTERNAL_4b5b4b38_4_k_cu_7f1e8bdc4cuda3std3__419piecewise_constructE[1];
.global .align 1 .b8 _ZN34_INTERNAL_4b5b4b38_4_k_cu_7f1e8bdc4cuda3std3__48in_placeE[1];
.global .align 1 .b8 _ZN34_INTERNAL_4b5b4b38_4_k_cu_7f1e8bdc4cuda3std3__420unreachable_sentinelE[1];
.global .align 1 .b8 _ZN34_INTERNAL_4b5b4b38_4_k_cu_7f1e8bdc4cuda3std3__47nulloptE[1];
.global .align 1 .b8 _ZN34_INTERNAL_4b5b4b38_4_k_cu_7f1e8bdc4cuda3std3__48unexpectE[1];
.global .align 1 .b8 _ZN34_INTERNAL_4b5b4b38_4_k_cu_7f1e8bdc4cuda3std6ranges3__45__cpo4swapE[1];
.global .align 1 .b8 _ZN34_INTERNAL_4b5b4b38_4_k_cu_7f1e8bdc4cuda3std6ranges3__45__cpo9iter_moveE[1];
.global .align 1 .b8 _ZN34_INTERNAL_4b5b4b38_4_k_cu_7f1e8bdc4cuda3std6ranges3__45__cpo5beginE[1];
.global .align 1 .b8 _ZN34_INTERNAL_4b5b4b38_4_k_cu_7f1e8bdc4cuda3std6ranges3__45__cpo3endE[1];
.global .align 1 .b8 _ZN34_INTERNAL_4b5b4b38_4_k_cu_7f1e8bdc4cuda3std6ranges3__45__cpo6cbeginE[1];
.global .align 1 .b8 _ZN34_INTERNAL_4b5b4b38_4_k_cu_7f1e8bdc4cuda3std6ranges3__45__cpo4cendE[1];
.global .align 1 .b8 _ZN34_INTERNAL_4b5b4b38_4_k_cu_7f1e8bdc4cuda3std6ranges3__45__cpo7advanceE[1];
.global .align 1 .b8 _ZN34_INTERNAL_4b5b4b38_4_k_cu_7f1e8bdc4cuda3std6ranges3__45__cpo9iter_swapE[1];
.global .align 1 .b8 _ZN34_INTERNAL_4b5b4b38_4_k_cu_7f1e8bdc4cuda3std6ranges3__45__cpo4nextE[1];
.global .align 1 .b8 _ZN34_INTERNAL_4b5b4b38_4_k_cu_7f1e8bdc4cuda3std6ranges3__45__cpo4prevE[1];
.global .align 1 .b8 _ZN34_INTERNAL_4b5b4b38_4_k_cu_7f1e8bdc4cuda3std6ranges3__45__cpo4dataE[1];
.global .align 1 .b8 _ZN34_INTERNAL_4b5b4b38_4_k_cu_7f1e8bdc4cuda3std6ranges3__45__cpo5cdataE[1];
.global .align 1 .b8 _ZN34_INTERNAL_4b5b4b38_4_k_cu_7f1e8bdc4cuda3std6ranges3__45__cpo4sizeE[1];
.global .align 1 .b8 _ZN34_INTERNAL_4b5b4b38_4_k_cu_7f1e8bdc4cuda3std6ranges3__45__cpo5ssizeE[1];
.global .align 1 .b8 _ZN34_INTERNAL_4b5b4b38_4_k_cu_7f1e8bdc4cuda3std6ranges3__45__cpo8distanceE[1];
.global .align 1 .b8 _ZN34_INTERNAL_4b5b4b38_4_k_cu_7f1e8bdc6thrust24THRUST_300001_SM_1000_NS8cuda_cub3parE[1];
.global .align 1 .b8 _ZN34_INTERNAL_4b5b4b38_4_k_cu_7f1e8bdc6thrust24THRUST_300001_SM_1000_NS8cuda_cub10par_nosyncE[1];
.global .align 1 .b8 _ZN34_INTERNAL_4b5b4b38_4_k_cu_7f1e8bdc6thrust24THRUST_300001_SM_1000_NS6system6detail10sequential3seqE[1];
.global .align 1 .b8 _ZN34_INTERNAL_4b5b4b38_4_k_cu_7f1e8bdc6thrust24THRUST_300001_SM_1000_NS12placeholders2_1E[1];
.global .align 1 .b8 _ZN34_INTERNAL_4b5b4b38_4_k_cu_7f1e8bdc6thrust24THRUST_300001_SM_1000_NS12placeholders2_2E[1];
.global .align 1 .b8 _ZN34_INTERNAL_4b5b4b38_4_k_cu_7f1e8bdc6thrust24THRUST_300001_SM_1000_NS12placeholders2_3E[1];
.global .align 1 .b8 _ZN34_INTERNAL_4b5b4b38_4_k_cu_7f1e8bdc6thrust24THRUST_300001_SM_1000_NS12placeholders2_4E[1];
.global .align 1 .b8 _ZN34_INTERNAL_4b5b4b38_4_k_cu_7f1e8bdc6thrust24THRUST_300001_SM_1000_NS12placeholders2_5E[1];
.global .align 1 .b8 _ZN34_INTERNAL_4b5b4b38_4_k_cu_7f1e8bdc6thrust24THRUST_300001_SM_1000_NS12placeholders2_6E[1];
.global .align 1 .b8 _ZN34_INTERNAL_4b5b4b38_4_k_cu_7f1e8bdc6thrust24THRUST_300001_SM_1000_NS12placeholders2_7E[1];
.global .align 1 .b8 _ZN34_INTERNAL_4b5b4b38_4_k_cu_7f1e8bdc6thrust24THRUST_300001_SM_1000_NS12placeholders2_8E[1];
.global .align 1 .b8 _ZN34_INTERNAL_4b5b4b38_4_k_cu_7f1e8bdc6thrust24THRUST_300001_SM_1000_NS12placeholders2_9E[1];
.global .align 1 .b8 _ZN34_INTERNAL_4b5b4b38_4_k_cu_7f1e8bdc6thrust24THRUST_300001_SM_1000_NS12placeholders3_10E[1];
.global .align 1 .b8 _ZN34_INTERNAL_4b5b4b38_4_k_cu_7f1e8bdc6thrust24THRUST_300001_SM_1000_NS3seqE[1];
.global .align 1 .b8 $str[28] = {70, 114, 111, 109, 32, 108, 97, 121, 101, 114, 32, 37, 117, 32, 116, 111, 32, 108, 97, 121, 101, 114, 32, 37, 117, 46, 10};
.global .align 8 .b8 __cudart_i2opi_d[144] = {8, 93, 141, 31, 177, 95, 251, 107, 234, 146, 82, 138, 247, 57, 7, 61, 123, 241, 229, 235, 199, 186, 39, 117, 45, 234, 95, 158, 102, 63, 70, 79, 183, 9, 203, 39, 207, 126, 54, 109, 31, 109, 10, 90, 139, 17, 47, 239, 15, 152, 5, 222, 255, 151, 248, 31, 59, 40, 249, 189, 139, 95, 132, 156, 244, 57, 83, 131, 57, 214, 145, 57, 65, 126, 95, 180, 38, 112, 156, 233, 132, 68, 187, 46, 245, 53, 130, 232, 62, 167, 41, 177, 28, 235, 29, 254, 28, 146, 209, 9, 234, 46, 73, 6, 224, 210, 77, 66, 58, 110, 36, 183, 97, 197, 187, 222, 171, 99, 81, 254, 65, 144, 67, 60, 153, 149, 98, 219, 192, 221, 52, 245, 209, 87, 39, 252, 41, 21, 68, 78, 110, 131, 249, 162};
.global .align 16 .b8 __cudart_sin_cos_coeffs[128] = {70, 210, 176, 44, 241, 229, 90, 190, 146, 227, 172, 105, 227, 29, 199, 62, 161, 98, 219, 25, 160, 1, 42, 191, 24, 8, 17, 17, 17, 17, 129, 63, 84, 85, 85, 85, 85, 85, 197, 191, 0, 0, 0, 0, 0, 0, 0, 0, 0, 0, 0, 0, 0, 0, 0, 0, 100, 129, 253, 32, 131, 255, 168, 189, 40, 133, 239, 193, 167, 238, 33, 62, 217, 230, 6, 142, 79, 126, 146, 190, 233, 188, 221, 25, 160, 1, 250, 62, 71, 93, 193, 22, 108, 193, 86, 191, 81, 85, 85, 85, 85, 85, 165, 63, 0, 0, 0, 0, 0, 0, 224, 191, 0, 0, 0, 0, 0, 0, 240, 63};

.visible .entry _Z12setup_kernelP24curandStatePhilox4_32_10m(
	.param .u64 .ptr .align 1 _Z12setup_kernelP24curandStatePhilox4_32_10m_param_0,
	.param .u64 _Z12setup_kernelP24curandStatePhilox4_32_10m_param_1
)
{
	.reg .b32 	%r<108>;
	.reg .b64 	%rd<7>;

	ld.param.u64 	%rd1, [_Z12setup_kernelP24curandStatePhilox4_32_10m_param_0];
	ld.param.u64 	%rd2, [_Z12setup_kernelP24curandStatePhilox4_32_10m_param_1];
	cvta.to.global.u64 	%rd3, %rd1;
	mov.u32 	%r1, %tid.x;
	mov.u32 	%r2, %ntid.x;
	mov.u32 	%r3, %ctaid.x;
	mad.lo.s32 	%r4, %r2, %r3, %r1;
	mul.wide.s32 	%rd4, %r4, 64;
	add.s64 	%rd5, %rd3, %rd4;
	cvt.u32.u64 	%r5, %rd2;
	{ .reg .b32 tmp; mov.b64 {tmp, %r6}, %rd2; }
	mov.b64 	{%r7, %r8}, %rd2;
	mov.b32 	%r9, 0;
	st.global.v4.u32 	[%rd5+32], {%r7, %r8, %r9, %r9};
	st.global.v2.u32 	[%rd5+48], {%r9, %r9};
	mov.b64 	%rd6, 0;
	st.global.u64 	[%rd5+56], %rd6;
	shr.s32 	%r10, %r4, 31;
	mov.b32 	%r11, -766435501;
	mul.hi.u32 	%r12, %r11, %r9;
	mov.b32 	%r13, -845247145;
	mul.hi.u32 	%r14, %r13, %r4;
	mul.lo.s32 	%r15, %r4, -845247145;
	xor.b32  	%r16, %r14, %r5;
	xor.b32  	%r17, %r12, %r10;
	xor.b32  	%r18, %r17, %r6;
	add.s32 	%r19, %r5, -1640531527;
	add.s32 	%r20, %r6, -1150833019;
	mul.hi.u32 	%r21, %r11, %r16;
	mul.lo.s32 	%r22, %r16, -766435501;
	mul.hi.u32 	%r23, %r13, %r18;
	mul.lo.s32 	%r24, %r18, -845247145;
	xor.b32  	%r25, %r15, %r23;
	xor.b32  	%r26, %r25, %r19;
	xor.b32  	%r27, %r20, %r21;
	add.s32 	%r28, %r5, 1013904242;
	add.s32 	%r29, %r6, 1993301258;
	mul.hi.u32 	%r30, %r11, %r26;
	mul.lo.s32 	%r31, %r26, -766435501;
	mul.hi.u32 	%r32, %r13, %r27;
	mul.lo.s32 	%r33, %r27, -845247145;
	xor.b32  	%r34, %r24, %r28;
	xor.b32  	%r35, %r34, %r32;
	xor.b32  	%r36, %r22, %r29;
	xor.b32  	%r37, %r36, %r30;
	add.s32 	%r38, %r5, -626627285;
	add.s32 	%r39, %r6, 842468239;
	mul.hi.u32 	%r40, %r11, %r35;
	mul.lo.s32 	%r41, %r35, -766435501;
	mul.hi.u32 	%r42, %r13, %r37;
	mul.lo.s32 	%r43, %r37, -845247145;
	xor.b32  	%r44, %r33, %r38;
	xor.b32  	%r45, %r44, %r42;
	xor.b32  	%r46, %r31, %r39;
	xor.b32  	%r47, %r46, %r40;
	add.s32 	%r48, %r5, 2027808484;
	add.s32 	%r49, %r6, -308364780;
	mul.hi.u32 	%r50, %r11, %r45;
	mul.lo.s32 	%r51, %r45, -766435501;
	mul.hi.u32 	%r52, %r13, %r47;
	mul.lo.s32 	%r53, %r47, -845247145;
	xor.b32  	%r54, %r43, %r48;
	xor.b32  	%r55, %r54, %r52;
	xor.b32  	%r56, %r41, %r49;
	xor.b32  	%r57, %r56, %r50;
	add.s32 	%r58, %r5, 387276957;
	add.s32 	%r59, %r6, -1459197799;
	mul.hi.u32 	%r60, %r11, %r55;
	mul.lo.s32 	%r61, %r55, -766435501;
	mul.hi.u32 	%r62, %r13, %r57;
	mul.lo.s32 	%r63, %r57, -845247145;
	xor.b32  	%r64, %r53, %r58;
	xor.b32  	%r65, %r64, %r62;
	xor.b32  	%r66, %r51, %r59;
	xor.b32  	%r67, %r66, %r60;
	add.s32 	%r68, %r5, -1253254570;
	add.s32 	%r69, %r6, 1684936478;
	mul.hi.u32 	%r70, %r11, %r65;
	mul.lo.s32 	%r71, %r65, -766435501;
	mul.hi.u32 	%r72, %r13, %r67;
	mul.lo.s32 	%r73, %r67, -845247145;
	xor.b32  	%r74, %r63, %r68;
	xor.b32  	%r75, %r74, %r72;
	xor.b32  	%r76, %r61, %r69;
	xor.b32  	%r77, %r76, %r70;
	add.s32 	%r78, %r5, 1401181199;
	add.s32 	%r79, %r6, 534103459;
	mul.hi.u32 	%r80, %r11, %r75;
	mul.lo.s32 	%r81, %r75, -766435501;
	mul.hi.u32 	%r82, %r13, %r77;
	mul.lo.s32 	%r83, %r77, -845247145;
	xor.b32  	%r84, %r73, %r78;
	xor.b32  	%r85, %r84, %r82;
	xor.b32  	%r86, %r71, %r79;
	xor.b32  	%r87, %r86, %r80;
	add.s32 	%r88, %r5, -239350328;
	add.s32 	%r89, %r6, -616729560;
	mul.hi.u32 	%r90, %r11, %r85;
	mul.lo.s32 	%r91, %r85, -766435501;
	mul.hi.u32 	%r92, %r13, %r87;
	mul.lo.s32 	%r93, %r87, -845247145;
	xor.b32  	%r94, %r83, %r88;
	xor.b32  	%r95, %r94, %r92;
	xor.b32  	%r96, %r81, %r89;
	xor.b32  	%r97, %r96, %r90;
	add.s32 	%r98, %r5, -1879881855;
	add.s32 	%r99, %r6, -1767562579;
	mul.hi.u32 	%r100, %r11, %r95;
	mul.lo.s32 	%r101, %r95, -766435501;
	mul.hi.u32 	%r102, %r13, %r97;
	mul.lo.s32 	%r103, %r97, -845247145;
	xor.b32  	%r104, %r93, %r98;
	xor.b32  	%r105, %r104, %r102;
	xor.b32  	%r106, %r91, %r99;
	xor.b32  	%r107, %r106, %r100;
	st.global.v4.u32 	[%rd5], {%r9, %r9, %r4, %r10};
	st.global.v4.u32 	[%rd5+16], {%r105, %r103, %r107, %r101};
	ret;

}
	// .globl	_Z9propagateP24curandStatePhilox4_32_10PdS1_S1_S1_S1_iiddjjdjdjPKdS3_S3_S3_S3_d
.visible .entry _Z9propagateP24curandStatePhilox4_32_10PdS1_S1_S1_S1_iiddjjdjdjPKdS3_S3_S3_S3_d(
	.param .u64 .ptr .align 1 _Z9propagateP24curandStatePhilox4_32_10PdS1_S1_S1_S1_iiddjjdjdjPKdS3_S3_S3_S3_d_param_0,
	.param .u64 .ptr .align 1 _Z9propagateP24curandStatePhilox4_32_10PdS1_S1_S1_S1_iiddjjdjdjPKdS3_S3_S3_S3_d_param_1,
	.param .u64 .ptr .align 1 _Z9propagateP24curandStatePhilox4_32_10PdS1_S1_S1_S1_iiddjjdjdjPKdS3_S3_S3_S3_d_param_2,
	.param .u64 .ptr .align 1 _Z9propagateP24curandStatePhilox4_32_10PdS1_S1_S1_S1_iiddjjdjdjPKdS3_S3_S3_S3_d_param_3,
	.param .u64 .ptr .align 1 _Z9propagateP24curandStatePhilox4_32_10PdS1_S1_S1_S1_iiddjjdjdjPKdS3_S3_S3_S3_d_param_4,
	.param .u64 .ptr .align 1 _Z9propagateP24curandStatePhilox4_32_10PdS1_S1_S1_S1_iiddjjdjdjPKdS3_S3_S3_S3_d_param_5,
	.param .u32 _Z9propagateP24curandStatePhilox4_32_10PdS1_S1_S1_S1_iiddjjdjdjPKdS3_S3_S3_S3_d_param_6,
	.param .u32 _Z9propagateP24curandStatePhilox4_32_10PdS1_S1_S1_S1_iiddjjdjdjPKdS3_S3_S3_S3_d_param_7,
	.param .f64 _Z9propagateP24curandStatePhilox4_32_10PdS1_S1_S1_S1_iiddjjdjdjPKdS3_S3_S3_S3_d_param_8,
	.param .f64 _Z9propagateP24curandStatePhilox4_32_10PdS1_S1_S1_S1_iiddjjdjdjPKdS3_S3_S3_S3_d_param_9,
	.param .u32 _Z9propagateP24curandStatePhilox4_32_10PdS1_S1_S1_S1_iiddjjdjdjPKdS3_S3_S3_S3_d_param_10,
	.param .u32 _Z9propagateP24curandStatePhilox4_32_10PdS1_S1_S1_S1_iiddjjdjdjPKdS3_S3_S3_S3_d_param_11,
	.param .f64 _Z9propagateP24curandStatePhilox4_32_10PdS1_S1_S1_S1_iiddjjdjdjPKdS3_S3_S3_S3_d_param_12,
	.param .u32 _Z9propagateP24curandStatePhilox4_32_10PdS1_S1_S1_S1_iiddjjdjdjPKdS3_S3_S3_S3_d_param_13,
	.param .f64 _Z9propagateP24curandStatePhilox4_32_10PdS1_S1_S1_S1_iiddjjdjdjPKdS3_S3_S3_S3_d_param_14,
	.param .u32 _Z9propagateP24curandStatePhilox4_32_10PdS1_S1_S1_S1_iiddjjdjdjPKdS3_S3_S3_S3_d_param_15,
	.param .u64 .ptr .align 1 _Z9propagateP24curandStatePhilox4_32_10PdS1_S1_S1_S1_iiddjjdjdjPKdS3_S3_S3_S3_d_param_16,
	.param .u64 .ptr .align 1 _Z9propagateP24curandStatePhilox4_32_10PdS1_S1_S1_S1_iiddjjdjdjPKdS3_S3_S3_S3_d_param_17,
	.param .u64 .ptr .align 1 _Z9propagateP24curandStatePhilox4_32_10PdS1_S1_S1_S1_iiddjjdjdjPKdS3_S3_S3_S3_d_param_18,
	.param .u64 .ptr .align 1 _Z9propagateP24curandStatePhilox4_32_10PdS1_S1_S1_S1_iiddjjdjdjPKdS3_S3_S3_S3_d_param_19,
	.param .u64 .ptr .align 1 _Z9propagateP24curandStatePhilox4_32_10PdS1_S1_S1_S1_iiddjjdjdjPKdS3_S3_S3_S3_d_param_20,
	.param .f64 _Z9propagateP24curandStatePhilox4_32_10PdS1_S1_S1_S1_iiddjjdjdjPKdS3_S3_S3_S3_d_param_21
)
{
	.local .align 16 .b8 	__local_depot1[12016];
	.reg .b64 	%SP;
	.reg .b64 	%SPL;
	.reg .pred 	%p<143>;
	.reg .b16 	%rs<8>;
	.reg .b32 	%r<881>;
	.reg .b64 	%rd<265>;
	.reg .b64 	%fd<481>;

	mov.u64 	%SPL, __local_depot1;
	cvta.local.u64 	%SP, %SPL;
	ld.param.u64 	%rd106, [_Z9propagateP24curandStatePhilox4_32_10PdS1_S1_S1_S1_iiddjjdjdjPKdS3_S3_S3_S3_d_param_0];
	ld.param.u64 	%rd107, [_Z9propagateP24curandStatePhilox4_32_10PdS1_S1_S1_S1_iiddjjdjdjPKdS3_S3_S3_S3_d_param_4];
	ld.param.u64 	%rd104, [_Z9propagateP24curandStatePhilox4_32_10PdS1_S1_S1_S1_iiddjjdjdjPKdS3_S3_S3_S3_d_param_5];
	ld.param.u32 	%r240, [_Z9propagateP24curandStatePhilox4_32_10PdS1_S1_S1_S1_iiddjjdjdjPKdS3_S3_S3_S3_d_param_6];
	ld.param.u32 	%r241, [_Z9propagateP24curandStatePhilox4_32_10PdS1_S1_S1_S1_iiddjjdjdjPKdS3_S3_S3_S3_d_param_7];
	ld.param.f64 	%fd80, [_Z9propagateP24curandStatePhilox4_32_10PdS1_S1_S1_S1_iiddjjdjdjPKdS3_S3_S3_S3_d_param_8];
	ld.param.f64 	%fd81, [_Z9propagateP24curandStatePhilox4_32_10PdS1_S1_S1_S1_iiddjjdjdjPKdS3_S3_S3_S3_d_param_9];
	ld.param.u32 	%r242, [_Z9propagateP24curandStatePhilox4_32_10PdS1_S1_S1_S1_iiddjjdjdjPKdS3_S3_S3_S3_d_param_10];
	ld.param.u32 	%r243, [_Z9propagateP24curandStatePhilox4_32_10PdS1_S1_S1_S1_iiddjjdjdjPKdS3_S3_S3_S3_d_param_11];
	ld.param.f64 	%fd82, [_Z9propagateP24curandStatePhilox4_32_10PdS1_S1_S1_S1_iiddjjdjdjPKdS3_S3_S3_S3_d_param_12];
	ld.param.u32 	%r244, [_Z9propagateP24curandStatePhilox4_32_10PdS1_S1_S1_S1_iiddjjdjdjPKdS3_S3_S3_S3_d_param_13];
	ld.param.f64 	%fd83, [_Z9propagateP24curandStatePhilox4_32_10PdS1_S1_S1_S1_iiddjjdjdjPKdS3_S3_S3_S3_d_param_14];
	ld.param.u32 	%r245, [_Z9propagateP24curandStatePhilox4_32_10PdS1_S1_S1_S1_iiddjjdjdjPKdS3_S3_S3_S3_d_param_15];
	ld.param.u64 	%rd108, [_Z9propagateP24curandStatePhilox4_32_10PdS1_S1_S1_S1_iiddjjdjdjPKdS3_S3_S3_S3_d_param_16];
	ld.param.u64 	%rd109, [_Z9propagateP24curandStatePhilox4_32_10PdS1_S1_S1_S1_iiddjjdjdjPKdS3_S3_S3_S3_d_param_17];
	ld.param.u64 	%rd110, [_Z9propagateP24curandStatePhilox4_32_10PdS1_S1_S1_S1_iiddjjdjdjPKdS3_S3_S3_S3_d_param_18];
	ld.param.u64 	%rd105, [_Z9propagateP24curandStatePhilox4_32_10PdS1_S1_S1_S1_iiddjjdjdjPKdS3_S3_S3_S3_d_param_19];
	ld.param.u64 	%rd111, [_Z9propagateP24curandStatePhilox4_32_10PdS1_S1_S1_S1_iiddjjdjdjPKdS3_S3_S3_S3_d_param_20];
	ld.param.f64 	%fd84, [_Z9propagateP24curandStatePhilox4_32_10PdS1_S1_S1_S1_iiddjjdjdjPKdS3_S3_S3_S3_d_param_21];
	cvta.to.global.u64 	%rd1, %rd111;
	cvta.to.global.u64 	%rd2, %rd107;
	cvta.to.global.u64 	%rd3, %rd109;
	cvta.to.global.u64 	%rd4, %rd108;
	cvta.to.global.u64 	%rd5, %rd110;
	cvta.to.global.u64 	%rd112, %rd106;
	add.u64 	%rd6, %SPL, 0;
	mov.u32 	%r246, %tid.x;
	mov.u32 	%r247, %ntid.x;
	mov.u32 	%r248, %ctaid.x;
	mad.lo.s32 	%r755, %r247, %r248, %r246;
	mul.wide.s32 	%rd114, %r755, 64;
	add.s64 	%rd7, %rd112, %rd114;
	ld.global.v4.u32 	{%r823, %r822, %r821, %r824}, [%rd7];
	ld.global.v4.u32 	{%r825, %r826, %r827, %r828}, [%rd7+16];
	ld.global.v4.u32 	{%r14, %r15, %r842, %r13}, [%rd7+32];
	ld.global.v2.u32 	{%r17, %r18}, [%rd7+48];
	ld.global.f64 	%fd1, [%rd7+56];
	mul.hi.s32 	%r249, %r240, 274877907;
	shr.u32 	%r250, %r249, 31;
	shr.s32 	%r251, %r249, 6;
	add.s32 	%r19, %r251, %r250;
	setp.ge.s32 	%p3, %r755, %r241;
	@%p3 bra 	$L__BB1_159;
	add.s32 	%r20, %r14, -1640531527;
	add.s32 	%r21, %r15, -1150833019;
	add.s32 	%r22, %r14, 1013904242;
	add.s32 	%r23, %r15, 1993301258;
	add.s32 	%r24, %r14, -626627285;
	add.s32 	%r25, %r15, 842468239;
	add.s32 	%r26, %r14, 2027808484;
	add.s32 	%r27, %r15, -308364780;
	add.s32 	%r28, %r14, 387276957;
	add.s32 	%r29, %r15, -1459197799;
	add.s32 	%r30, %r14, -1253254570;
	add.s32 	%r31, %r15, 1684936478;
	add.s32 	%r32, %r14, 1401181199;
	add.s32 	%r33, %r15, 534103459;
	add.s32 	%r34, %r14, -239350328;
	add.s32 	%r35, %r15, -616729560;
	add.s32 	%r36, %r14, -1879881855;
	add.s32 	%r37, %r15, -1767562579;
	cvt.rn.f64.u32 	%fd85, %r245;
	mul.f64 	%fd2, %fd83, %fd85;
	add.s32 	%r38, %r240, -1;
	mov.f64 	%fd86, 0d0000000000000000;
	mov.f64 	%fd87, 0d7FF0000000000000;
	mul.rn.f64 	%fd3, %fd87, %fd86;
	and.b32  	%r39, %r243, 3;
	and.b32  	%r40, %r243, -4;
	add.u64 	%rd8, %SPL, 12000;
	cvta.to.global.u64 	%rd9, %rd105;
	cvta.to.global.u64 	%rd10, %rd104;
$L__BB1_2:
	mov.b64 	%rd239, -1;
	mov.u64 	%rd238, %rd6;
$L__BB1_3:
	mov.b32 	%r252, 0;
	st.local.v2.u32 	[%rd238], {%r252, %r252};
	add.s64 	%rd239, %rd239, 1;
	add.s64 	%rd238, %rd238, 8;
	setp.lt.u64 	%p4, %rd239, 1499;
	@%p4 bra 	$L__BB1_3;
$L__BB1_4:
	mov.u32 	%r59, %r842;
	mov.b32 	%r842, 3;
	setp.gt.s32 	%p5, %r59, 1;
	@%p5 bra 	$L__BB1_11;
	setp.eq.s32 	%p8, %r59, 0;
	mov.u32 	%r783, %r827;
	mov.u32 	%r784, %r825;
	mov.u32 	%r785, %r826;
	@%p8 bra 	$L__BB1_22;
	setp.eq.s32 	%p9, %r59, 1;
	@%p9 bra 	$L__BB1_7;
	bra.uni 	$L__BB1_21;
$L__BB1_7:
	add.s32 	%r823, %r823, 1;
	setp.eq.s32 	%p16, %r823, 0;
	@%p16 bra 	$L__BB1_8;
	bra.uni 	$L__BB1_10;
$L__BB1_8:
	add.s32 	%r822, %r822, 1;
	setp.ne.s32 	%p17, %r822, 0;
	@%p17 bra 	$L__BB1_10;
	add.s32 	%r821, %r821, 1;
	setp.eq.s32 	%p18, %r821, 0;
	selp.u32 	%r417, 1, 0, %p18;
	add.s32 	%r824, %r824, %r417;
	mov.b32 	%r822, 0;
$L__BB1_10:
	mov.b32 	%r419, -766435501;
	mul.hi.u32 	%r420, %r419, %r823;
	mul.lo.s32 	%r421, %r823, -766435501;
	mov.b32 	%r422, -845247145;
	mul.hi.u32 	%r423, %r422, %r821;
	mul.lo.s32 	%r424, %r821, -845247145;
	xor.b32  	%r425, %r14, %r423;
	xor.b32  	%r426, %r425, %r822;
	xor.b32  	%r427, %r420, %r15;
	xor.b32  	%r428, %r427, %r824;
	mul.hi.u32 	%r429, %r419, %r426;
	mul.lo.s32 	%r430, %r426, -766435501;
	mul.hi.u32 	%r431, %r422, %r428;
	mul.lo.s32 	%r432, %r428, -845247145;
	xor.b32  	%r433, %r424, %r431;
	xor.b32  	%r434, %r433, %r20;
	xor.b32  	%r435, %r421, %r429;
	xor.b32  	%r436, %r435, %r21;
	mul.hi.u32 	%r437, %r419, %r434;
	mul.lo.s32 	%r438, %r434, -766435501;
	mul.hi.u32 	%r439, %r422, %r436;
	mul.lo.s32 	%r440, %r436, -845247145;
	xor.b32  	%r441, %r432, %r439;
	xor.b32  	%r442, %r441, %r22;
	xor.b32  	%r443, %r430, %r437;
	xor.b32  	%r444, %r443, %r23;
	mul.hi.u32 	%r445, %r419, %r442;
	mul.lo.s32 	%r446, %r442, -766435501;
	mul.hi.u32 	%r447, %r422, %r444;
	mul.lo.s32 	%r448, %r444, -845247145;
	xor.b32  	%r449, %r440, %r447;
	xor.b32  	%r450, %r449, %r24;
	xor.b32  	%r451, %r438, %r445;
	xor.b32  	%r452, %r451, %r25;
	mul.hi.u32 	%r453, %r419, %r450;
	mul.lo.s32 	%r454, %r450, -766435501;
	mul.hi.u32 	%r455, %r422, %r452;
	mul.lo.s32 	%r456, %r452, -845247145;
	xor.b32  	%r457, %r448, %r455;
	xor.b32  	%r458, %r457, %r26;
	xor.b32  	%r459, %r446, %r453;
	xor.b32  	%r460, %r459, %r27;
	mul.hi.u32 	%r461, %r419, %r458;
	mul.lo.s32 	%r462, %r458, -766435501;
	mul.hi.u32 	%r463, %r422, %r460;
	mul.lo.s32 	%r464, %r460, -845247145;
	xor.b32  	%r465, %r456, %r463;
	xor.b32  	%r466, %r465, %r28;
	xor.b32  	%r467, %r454, %r461;
	xor.b32  	%r468, %r467, %r29;
	mul.hi.u32 	%r469, %r419, %r466;
	mul.lo.s32 	%r470, %r466, -766435501;
	mul.hi.u32 	%r471, %r422, %r468;
	mul.lo.s32 	%r472, %r468, -845247145;
	xor.b32  	%r473, %r464, %r471;
	xor.b32  	%r474, %r473, %r30;
	xor.b32  	%r475, %r462, %r469;
	xor.b32  	%r476, %r475, %r31;
	mul.hi.u32 	%r477, %r419, %r474;
	mul.lo.s32 	%r478, %r474, -766435501;
	mul.hi.u32 	%r479, %r422, %r476;
	mul.lo.s32 	%r480, %r476, -845247145;
	xor.b32  	%r481, %r472, %r479;
	xor.b32  	%r482, %r481, %r32;
	xor.b32  	%r483, %r470, %r477;
	xor.b32  	%r484, %r483, %r33;
	mul.hi.u32 	%r485, %r419, %r482;
	mul.lo.s32 	%r486, %r482, -766435501;
	mul.hi.u32 	%r487, %r422, %r484;
	mul.lo.s32 	%r488, %r484, -845247145;
	xor.b32  	%r489, %r480, %r487;
	xor.b32  	%r490, %r489, %r34;
	xor.b32  	%r491, %r478, %r485;
	xor.b32  	%r492, %r491, %r35;
	mul.hi.u32 	%r493, %r419, %r490;
	mul.lo.s32 	%r92, %r490, -766435501;
	mul.hi.u32 	%r494, %r422, %r492;
	mul.lo.s32 	%r93, %r492, -845247145;
	xor.b32  	%r495, %r488, %r494;
	xor.b32  	%r825, %r495, %r36;
	xor.b32  	%r496, %r486, %r493;
	xor.b32  	%r95, %r496, %r37;
	mov.b32 	%r842, 0;
	mov.u32 	%r783, %r828;
	mov.u32 	%r784, %r826;
	mov.u32 	%r785, %r827;
	mov.u32 	%r826, %r93;
	mov.u32 	%r827, %r95;
	mov.u32 	%r828, %r92;
	bra.uni 	$L__BB1_22;
$L__BB1_11:
	setp.eq.s32 	%p6, %r59, 2;
	@%p6 bra 	$L__BB1_17;
	setp.eq.s32 	%p7, %r59, 3;
	@%p7 bra 	$L__BB1_13;
	bra.uni 	$L__BB1_21;
$L__BB1_13:
	add.s32 	%r823, %r823, 1;
	setp.ne.s32 	%p10, %r823, 0;
	@%p10 bra 	$L__BB1_16;
	add.s32 	%r822, %r822, 1;
	setp.ne.s32 	%p11, %r822, 0;
	@%p11 bra 	$L__BB1_16;
	add.s32 	%r821, %r821, 1;
	setp.eq.s32 	%p12, %r821, 0;
	selp.u32 	%r255, 1, 0, %p12;
	add.s32 	%r824, %r824, %r255;
	mov.b32 	%r822, 0;
$L__BB1_16:
	mov.b32 	%r257, -766435501;
	mul.hi.u32 	%r258, %r257, %r823;
	mul.lo.s32 	%r259, %r823, -766435501;
	mov.b32 	%r260, -845247145;
	mul.hi.u32 	%r261, %r260, %r821;
	mul.lo.s32 	%r262, %r821, -845247145;
	xor.b32  	%r263, %r14, %r261;
	xor.b32  	%r264, %r263, %r822;
	xor.b32  	%r265, %r258, %r15;
	xor.b32  	%r266, %r265, %r824;
	mul.hi.u32 	%r267, %r257, %r264;
	mul.lo.s32 	%r268, %r264, -766435501;
	mul.hi.u32 	%r269, %r260, %r266;
	mul.lo.s32 	%r270, %r266, -845247145;
	xor.b32  	%r271, %r262, %r269;
	xor.b32  	%r272, %r271, %r20;
	xor.b32  	%r273, %r259, %r267;
	xor.b32  	%r274, %r273, %r21;
	mul.hi.u32 	%r275, %r257, %r272;
	mul.lo.s32 	%r276, %r272, -766435501;
	mul.hi.u32 	%r277, %r260, %r274;
	mul.lo.s32 	%r278, %r274, -845247145;
	xor.b32  	%r279, %r270, %r277;
	xor.b32  	%r280, %r279, %r22;
	xor.b32  	%r281, %r268, %r275;
	xor.b32  	%r282, %r281, %r23;
	mul.hi.u32 	%r283, %r257, %r280;
	mul.lo.s32 	%r284, %r280, -766435501;
	mul.hi.u32 	%r285, %r260, %r282;
	mul.lo.s32 	%r286, %r282, -845247145;
	xor.b32  	%r287, %r278, %r285;
	xor.b32  	%r288, %r287, %r24;
	xor.b32  	%r289, %r276, %r283;
	xor.b32  	%r290, %r289, %r25;
	mul.hi.u32 	%r291, %r257, %r288;
	mul.lo.s32 	%r292, %r288, -766435501;
	mul.hi.u32 	%r293, %r260, %r290;
	mul.lo.s32 	%r294, %r290, -845247145;
	xor.b32  	%r295, %r286, %r293;
	xor.b32  	%r296, %r295, %r26;
	xor.b32  	%r297, %r284, %r291;
	xor.b32  	%r298, %r297, %r27;
	mul.hi.u32 	%r299, %r257, %r296;
	mul.lo.s32 	%r300, %r296, -766435501;
	mul.hi.u32 	%r301, %r260, %r298;
	mul.lo.s32 	%r302, %r298, -845247145;
	xor.b32  	%r303, %r294, %r301;
	xor.b32  	%r304, %r303, %r28;
	xor.b32  	%r305, %r292, %r299;
	xor.b32  	%r306, %r305, %r29;
	mul.hi.u32 	%r307, %r257, %r304;
	mul.lo.s32 	%r308, %r304, -766435501;
	mul.hi.u32 	%r309, %r260, %r306;
	mul.lo.s32 	%r310, %r306, -845247145;
	xor.b32  	%r311, %r302, %r309;
	xor.b32  	%r312, %r311, %r30;
	xor.b32  	%r313, %r300, %r307;
	xor.b32  	%r314, %r313, %r31;
	mul.hi.u32 	%r315, %r257, %r312;
	mul.lo.s32 	%r316, %r312, -766435501;
	mul.hi.u32 	%r317, %r260, %r314;
	mul.lo.s32 	%r318, %r314, -845247145;
	xor.b32  	%r319, %r310, %r317;
	xor.b32  	%r320, %r319, %r32;
	xor.b32  	%r321, %r308, %r315;
	xor.b32  	%r322, %r321, %r33;
	mul.hi.u32 	%r323, %r257, %r320;
	mul.lo.s32 	%r324, %r320, -766435501;
	mul.hi.u32 	%r325, %r260, %r322;
	mul.lo.s32 	%r326, %r322, -845247145;
	xor.b32  	%r327, %r318, %r325;
	xor.b32  	%r328, %r327, %r34;
	xor.b32  	%r329, %r316, %r323;
	xor.b32  	%r330, %r329, %r35;
	mul.hi.u32 	%r331, %r257, %r328;
	mul.lo.s32 	%r70, %r328, -766435501;
	mul.hi.u32 	%r332, %r260, %r330;
	mul.lo.s32 	%r783, %r330, -845247145;
	xor.b32  	%r333, %r326, %r332;
	xor.b32  	%r785, %r333, %r36;
	xor.b32  	%r334, %r324, %r331;
	xor.b32  	%r827, %r334, %r37;
	mov.b32 	%r842, 2;
	mov.u32 	%r784, %r828;
	mov.u32 	%r825, %r785;
	mov.u32 	%r826, %r783;
	mov.u32 	%r828, %r70;
	bra.uni 	$L__BB1_22;
$L__BB1_17:
	add.s32 	%r823, %r823, 1;
	setp.eq.s32 	%p13, %r823, 0;
	@%p13 bra 	$L__BB1_18;
	bra.uni 	$L__BB1_20;
$L__BB1_18:
	add.s32 	%r822, %r822, 1;
	setp.ne.s32 	%p14, %r822, 0;
	@%p14 bra 	$L__BB1_20;
	add.s32 	%r821, %r821, 1;
	setp.eq.s32 	%p15, %r821, 0;
	selp.u32 	%r336, 1, 0, %p15;
	add.s32 	%r824, %r824, %r336;
	mov.b32 	%r822, 0;
$L__BB1_20:
	mov.b32 	%r338, -766435501;
	mul.hi.u32 	%r339, %r338, %r823;
	mul.lo.s32 	%r340, %r823, -766435501;
	mov.b32 	%r341, -845247145;
	mul.hi.u32 	%r342, %r341, %r821;
	mul.lo.s32 	%r343, %r821, -845247145;
	xor.b32  	%r344, %r14, %r342;
	xor.b32  	%r345, %r344, %r822;
	xor.b32  	%r346, %r339, %r15;
	xor.b32  	%r347, %r346, %r824;
	mul.hi.u32 	%r348, %r338, %r345;
	mul.lo.s32 	%r349, %r345, -766435501;
	mul.hi.u32 	%r350, %r341, %r347;
	mul.lo.s32 	%r351, %r347, -845247145;
	xor.b32  	%r352, %r343, %r350;
	xor.b32  	%r353, %r352, %r20;
	xor.b32  	%r354, %r340, %r348;
	xor.b32  	%r355, %r354, %r21;
	mul.hi.u32 	%r356, %r338, %r353;
	mul.lo.s32 	%r357, %r353, -766435501;
	mul.hi.u32 	%r358, %r341, %r355;
	mul.lo.s32 	%r359, %r355, -845247145;
	xor.b32  	%r360, %r351, %r358;
	xor.b32  	%r361, %r360, %r22;
	xor.b32  	%r362, %r349, %r356;
	xor.b32  	%r363, %r362, %r23;
	mul.hi.u32 	%r364, %r338, %r361;
	mul.lo.s32 	%r365, %r361, -766435501;
	mul.hi.u32 	%r366, %r341, %r363;
	mul.lo.s32 	%r367, %r363, -845247145;
	xor.b32  	%r368, %r359, %r366;
	xor.b32  	%r369, %r368, %r24;
	xor.b32  	%r370, %r357, %r364;
	xor.b32  	%r371, %r370, %r25;
	mul.hi.u32 	%r372, %r338, %r369;
	mul.lo.s32 	%r373, %r369, -766435501;
	mul.hi.u32 	%r374, %r341, %r371;
	mul.lo.s32 	%r375, %r371, -845247145;
	xor.b32  	%r376, %r367, %r374;
	xor.b32  	%r377, %r376, %r26;
	xor.b32  	%r378, %r365, %r372;
	xor.b32  	%r379, %r378, %r27;
	mul.hi.u32 	%r380, %r338, %r377;
	mul.lo.s32 	%r381, %r377, -766435501;
	mul.hi.u32 	%r382, %r341, %r379;
	mul.lo.s32 	%r383, %r379, -845247145;
	xor.b32  	%r384, %r375, %r382;
	xor.b32  	%r385, %r384, %r28;
	xor.b32  	%r386, %r373, %r380;
	xor.b32  	%r387, %r386, %r29;
	mul.hi.u32 	%r388, %r338, %r385;
	mul.lo.s32 	%r389, %r385, -766435501;
	mul.hi.u32 	%r390, %r341, %r387;
	mul.lo.s32 	%r391, %r387, -845247145;
	xor.b32  	%r392, %r383, %r390;
	xor.b32  	%r393, %r392, %r30;
	xor.b32  	%r394, %r381, %r388;
	xor.b32  	%r395, %r394, %r31;
	mul.hi.u32 	%r396, %r338, %r393;
	mul.lo.s32 	%r397, %r393, -766435501;
	mul.hi.u32 	%r398, %r341, %r395;
	mul.lo.s32 	%r399, %r395, -845247145;
	xor.b32  	%r400, %r391, %r398;
	xor.b32  	%r401, %r400, %r32;
	xor.b32  	%r402, %r389, %r396;
	xor.b32  	%r403, %r402, %r33;
	mul.hi.u32 	%r404, %r338, %r401;
	mul.lo.s32 	%r405, %r401, -766435501;
	mul.hi.u32 	%r406, %r341, %r403;
	mul.lo.s32 	%r407, %r403, -845247145;
	xor.b32  	%r408, %r399, %r406;
	xor.b32  	%r409, %r408, %r34;
	xor.b32  	%r410, %r397, %r404;
	xor.b32  	%r411, %r410, %r35;
	mul.hi.u32 	%r412, %r338, %r409;
	mul.lo.s32 	%r80, %r409, -766435501;
	mul.hi.u32 	%r413, %r341, %r411;
	mul.lo.s32 	%r826, %r411, -845247145;
	xor.b32  	%r414, %r407, %r413;
	xor.b32  	%r783, %r414, %r36;
	xor.b32  	%r415, %r405, %r412;
	xor.b32  	%r83, %r415, %r37;
	mov.b32 	%r842, 1;
	mov.u32 	%r784, %r827;
	mov.u32 	%r785, %r828;
	mov.u32 	%r825, %r783;
	mov.u32 	%r827, %r83;
	mov.u32 	%r828, %r80;
	bra.uni 	$L__BB1_22;
$L__BB1_21:
	add.s32 	%r842, %r59, 3;
	setp.eq.s32 	%p19, %r59, -1;
	selp.b32 	%r783, %r826, %r825, %p19;
	mov.u32 	%r784, %r825;
	mov.u32 	%r785, %r825;
$L__BB1_22:
	cvt.rn.f64.u32 	%fd88, %r785;
	fma.rn.f64 	%fd4, %fd88, 0d3DF0000000000000, 0d3DF0000000000000;
	cvt.rn.f64.u32 	%fd89, %r784;
	fma.rn.f64 	%fd5, %fd89, 0d3DF0000000000000, 0d3DF0000000000000;
	cvt.rn.f64.u32 	%fd90, %r783;
	fma.rn.f64 	%fd91, %fd90, 0d3DF0000000000000, 0d3DF0000000000000;
	mul.f64 	%fd6, %fd2, %fd91;
	div.rn.f64 	%fd92, %fd6, %fd83;
	cvt.rmi.f64.f64 	%fd93, %fd92;
	cvt.rzi.s32.f64 	%r497, %fd93;
	add.s32 	%r498, %r497, 1;
	cvt.rn.f64.s32 	%fd94, %r497;
	sub.f64 	%fd95, %fd92, %fd94;
	setp.lt.s32 	%p20, %r497, 0;
	setp.lt.s32 	%p21, %r497, %r245;
	selp.b32 	%r499, 0, %r245, %p21;
	neg.s32 	%r500, %r499;
	selp.b32 	%r501, %r245, %r500, %p20;
	add.s32 	%r502, %r501, %r497;
	setp.lt.s32 	%p22, %r497, -1;
	setp.lt.s32 	%p23, %r498, %r245;
	selp.b32 	%r503, 0, %r245, %p23;
	neg.s32 	%r504, %r503;
	selp.b32 	%r505, %r245, %r504, %p22;
	add.s32 	%r506, %r505, %r498;
	mov.f64 	%fd96, 0d3FF0000000000000;
	sub.f64 	%fd97, %fd96, %fd95;
	mul.wide.s32 	%rd117, %r502, 8;
	add.s64 	%rd118, %rd5, %rd117;
	ld.global.f64 	%fd98, [%rd118];
	mul.wide.s32 	%rd119, %r506, 8;
	add.s64 	%rd120, %rd5, %rd119;
	ld.global.f64 	%fd99, [%rd120];
	mul.f64 	%fd100, %fd95, %fd99;
	fma.rn.f64 	%fd101, %fd97, %fd98, %fd100;
	add.s64 	%rd121, %rd4, %rd117;
	ld.global.f64 	%fd102, [%rd121];
	add.s64 	%rd122, %rd4, %rd119;
	ld.global.f64 	%fd103, [%rd122];
	mul.f64 	%fd104, %fd95, %fd103;
	fma.rn.f64 	%fd105, %fd97, %fd102, %fd104;
	add.s64 	%rd123, %rd3, %rd117;
	ld.global.f64 	%fd106, [%rd123];
	add.s64 	%rd124, %rd3, %rd119;
	ld.global.f64 	%fd107, [%rd124];
	mul.f64 	%fd108, %fd95, %fd107;
	fma.rn.f64 	%fd109, %fd97, %fd106, %fd108;
	sub.f64 	%fd110, %fd5, %fd105;
	sub.f64 	%fd111, %fd4, %fd109;
	mul.f64 	%fd112, %fd111, %fd111;
	fma.rn.f64 	%fd113, %fd110, %fd110, %fd112;
	sqrt.rn.f64 	%fd114, %fd113;
	sub.f64 	%fd115, %fd114, %fd101;
	div.rn.f64 	%fd116, %fd115, %fd82;
	cvt.rmi.f64.f64 	%fd117, %fd116;
	cvt.rzi.s32.f64 	%r108, %fd117;
	setp.lt.s32 	%p24, %r108, 0;
	setp.ge.u32 	%p25, %r108, %r244;
	or.pred  	%p26, %p24, %p25;
	@%p26 bra 	$L__BB1_4;
	setp.lt.s32 	%p27, %r240, 1;
	@%p27 bra 	$L__BB1_158;
	mov.b32 	%r795, 0;
	mov.u32 	%r796, %r795;
	mov.u32 	%r856, %r795;
	mov.f64 	%fd469, %fd5;
	mov.f64 	%fd470, %fd4;
	mov.f64 	%fd471, %fd6;
$L__BB1_25:
	mov.u32 	%r110, %r796;
	div.rn.f64 	%fd118, %fd471, %fd83;
	cvt.rmi.f64.f64 	%fd119, %fd118;
	cvt.rzi.s32.f64 	%r508, %fd119;
	add.s32 	%r509, %r508, 1;
	cvt.rn.f64.s32 	%fd120, %r508;
	sub.f64 	%fd121, %fd118, %fd120;
	setp.lt.s32 	%p28, %r508, 0;
	setp.lt.s32 	%p29, %r508, %r245;
	selp.b32 	%r510, 0, %r245, %p29;
	neg.s32 	%r511, %r510;
	selp.b32 	%r512, %r245, %r511, %p28;
	add.s32 	%r513, %r512, %r508;
	setp.lt.s32 	%p30, %r508, -1;
	setp.lt.s32 	%p31, %r509, %r245;
	selp.b32 	%r514, 0, %r245, %p31;
	neg.s32 	%r515, %r514;
	selp.b32 	%r516, %r245, %r515, %p30;
	add.s32 	%r517, %r516, %r509;
	mov.f64 	%fd122, 0d3FF0000000000000;
	sub.f64 	%fd123, %fd122, %fd121;
	mul.wide.s32 	%rd125, %r513, 8;
	add.s64 	%rd126, %rd5, %rd125;
	ld.global.f64 	%fd124, [%rd126];
	mul.wide.s32 	%rd127, %r517, 8;
	add.s64 	%rd128, %rd5, %rd127;
	ld.global.f64 	%fd125, [%rd128];
	mul.f64 	%fd126, %fd121, %fd125;
	fma.rn.f64 	%fd127, %fd123, %fd124, %fd126;
	add.s64 	%rd129, %rd4, %rd125;
	ld.global.f64 	%fd128, [%rd129];
	add.s64 	%rd130, %rd4, %rd127;
	ld.global.f64 	%fd129, [%rd130];
	mul.f64 	%fd130, %fd121, %fd129;
	fma.rn.f64 	%fd131, %fd123, %fd128, %fd130;
	add.s64 	%rd131, %rd3, %rd125;
	ld.global.f64 	%fd132, [%rd131];
	add.s64 	%rd132, %rd3, %rd127;
	ld.global.f64 	%fd133, [%rd132];
	mul.f64 	%fd134, %fd121, %fd133;
	fma.rn.f64 	%fd135, %fd123, %fd132, %fd134;
	sub.f64 	%fd136, %fd469, %fd131;
	sub.f64 	%fd137, %fd470, %fd135;
	mul.f64 	%fd138, %fd137, %fd137;
	fma.rn.f64 	%fd139, %fd136, %fd136, %fd138;
	sqrt.rn.f64 	%fd140, %fd139;
	sub.f64 	%fd141, %fd140, %fd127;
	div.rn.f64 	%fd142, %fd141, %fd82;
	cvt.rmi.f64.f64 	%fd143, %fd142;
	cvt.rzi.s32.f64 	%r807, %fd143;
	setp.ne.s32 	%p142, %r807, %r108;
	mov.b16 	%rs6, 1;
	mov.u32 	%r124, %r828;
$L__BB1_26:
	not.pred 	%p32, %p142;
	@%p32 bra 	$L__BB1_28;
	st.local.v2.u32 	[%rd8], {%r108, %r807};
	mov.u64 	%rd149, $str;
	cvta.global.u64 	%rd150, %rd149;
	add.u64 	%rd151, %SP, 12000;
	{ // callseq 2, 0
	.param .b64 param0;
	st.param.b64 	[param0], %rd150;
	.param .b64 param1;
	st.param.b64 	[param1], %rd151;
	.param .b32 retval0;
	call.uni (retval0), 
	vprintf, 
	(
	param0, 
	param1
	);
	ld.param.b32 	%r704, [retval0];
	} // callseq 2
	mov.f64 	%fd471, %fd6;
	mov.f64 	%fd470, %fd4;
	mov.f64 	%fd469, %fd5;
	mov.u32 	%r828, %r124;
	bra.uni 	$L__BB1_54;
$L__BB1_28:
	mov.b32 	%r829, 2;
	setp.eq.s32 	%p33, %r842, 1;
	mov.u32 	%r820, %r826;
	mov.u32 	%r828, %r124;
	@%p33 bra 	$L__BB1_37;
	setp.eq.s32 	%p34, %r842, 3;
	@%p34 bra 	$L__BB1_33;
	setp.ne.s32 	%p35, %r842, 2;
	@%p35 bra 	$L__BB1_32;
	mov.b32 	%r829, 3;
	mov.u32 	%r820, %r827;
	mov.u32 	%r828, %r124;
	bra.uni 	$L__BB1_37;
$L__BB1_32:
	add.s32 	%r829, %r842, 1;
	mov.u32 	%r820, %r825;
	mov.u32 	%r828, %r124;
	bra.uni 	$L__BB1_37;
$L__BB1_33:
	add.s32 	%r823, %r823, 1;
	setp.ne.s32 	%p36, %r823, 0;
	@%p36 bra 	$L__BB1_36;
	add.s32 	%r822, %r822, 1;
	setp.ne.s32 	%p37, %r822, 0;
	@%p37 bra 	$L__BB1_36;
	add.s32 	%r821, %r821, 1;
	setp.eq.s32 	%p38, %r821, 0;
	selp.u32 	%r520, 1, 0, %p38;
	add.s32 	%r824, %r824, %r520;
	mov.b32 	%r822, 0;
$L__BB1_36:
	mov.b32 	%r522, -766435501;
	mul.hi.u32 	%r523, %r522, %r823;
	mul.lo.s32 	%r524, %r823, -766435501;
	mov.b32 	%r525, -845247145;
	mul.hi.u32 	%r526, %r525, %r821;
	mul.lo.s32 	%r527, %r821, -845247145;
	xor.b32  	%r528, %r14, %r526;
	xor.b32  	%r529, %r528, %r822;
	xor.b32  	%r530, %r523, %r15;
	xor.b32  	%r531, %r530, %r824;
	mul.hi.u32 	%r532, %r522, %r529;
	mul.lo.s32 	%r533, %r529, -766435501;
	mul.hi.u32 	%r534, %r525, %r531;
	mul.lo.s32 	%r535, %r531, -845247145;
	xor.b32  	%r536, %r527, %r534;
	xor.b32  	%r537, %r536, %r20;
	xor.b32  	%r538, %r524, %r532;
	xor.b32  	%r539, %r538, %r21;
	mul.hi.u32 	%r540, %r522, %r537;
	mul.lo.s32 	%r541, %r537, -766435501;
	mul.hi.u32 	%r542, %r525, %r539;
	mul.lo.s32 	%r543, %r539, -845247145;
	xor.b32  	%r544, %r535, %r542;
	xor.b32  	%r545, %r544, %r22;
	xor.b32  	%r546, %r533, %r540;
	xor.b32  	%r547, %r546, %r23;
	mul.hi.u32 	%r548, %r522, %r545;
	mul.lo.s32 	%r549, %r545, -766435501;
	mul.hi.u32 	%r550, %r525, %r547;
	mul.lo.s32 	%r551, %r547, -845247145;
	xor.b32  	%r552, %r543, %r550;
	xor.b32  	%r553, %r552, %r24;
	xor.b32  	%r554, %r541, %r548;
	xor.b32  	%r555, %r554, %r25;
	mul.hi.u32 	%r556, %r522, %r553;
	mul.lo.s32 	%r557, %r553, -766435501;
	mul.hi.u32 	%r558, %r525, %r555;
	mul.lo.s32 	%r559, %r555, -845247145;
	xor.b32  	%r560, %r551, %r558;
	xor.b32  	%r561, %r560, %r26;
	xor.b32  	%r562, %r549, %r556;
	xor.b32  	%r563, %r562, %r27;
	mul.hi.u32 	%r564, %r522, %r561;
	mul.lo.s32 	%r565, %r561, -766435501;
	mul.hi.u32 	%r566, %r525, %r563;
	mul.lo.s32 	%r567, %r563, -845247145;
	xor.b32  	%r568, %r559, %r566;
	xor.b32  	%r569, %r568, %r28;
	xor.b32  	%r570, %r557, %r564;
	xor.b32  	%r571, %r570, %r29;
	mul.hi.u32 	%r572, %r522, %r569;
	mul.lo.s32 	%r573, %r569, -766435501;
	mul.hi.u32 	%r574, %r525, %r571;
	mul.lo.s32 	%r575, %r571, -845247145;
	xor.b32  	%r576, %r567, %r574;
	xor.b32  	%r577, %r576, %r30;
	xor.b32  	%r578, %r565, %r572;
	xor.b32  	%r579, %r578, %r31;
	mul.hi.u32 	%r580, %r522, %r577;
	mul.lo.s32 	%r581, %r577, -766435501;
	mul.hi.u32 	%r582, %r525, %r579;
	mul.lo.s32 	%r583, %r579, -845247145;
	xor.b32  	%r584, %r575, %r582;
	xor.b32  	%r585, %r584, %r32;
	xor.b32  	%r586, %r573, %r580;
	xor.b32  	%r587, %r586, %r33;
	mul.hi.u32 	%r588, %r522, %r585;
	mul.lo.s32 	%r589, %r585, -766435501;
	mul.hi.u32 	%r590, %r525, %r587;
	mul.lo.s32 	%r591, %r587, -845247145;
	xor.b32  	%r592, %r583, %r590;
	xor.b32  	%r593, %r592, %r34;
	xor.b32  	%r594, %r581, %r588;
	xor.b32  	%r595, %r594, %r35;
	mul.hi.u32 	%r596, %r522, %r593;
	mul.lo.s32 	%r828, %r593, -766435501;
	mul.hi.u32 	%r597, %r525, %r595;
	mul.lo.s32 	%r826, %r595, -845247145;
	xor.b32  	%r598, %r591, %r597;
	xor.b32  	%r825, %r598, %r36;
	xor.b32  	%r599, %r589, %r596;
	xor.b32  	%r827, %r599, %r37;
	mov.b32 	%r829, 0;
	mov.u32 	%r820, %r124;
$L__BB1_37:
	cvt.rn.f64.u32 	%fd144, %r820;
	fma.rn.f64 	%fd145, %fd144, 0d3DF0000000000000, 0d3DF0000000000000;
	add.f64 	%fd13, %fd145, %fd145;
	mov.f64 	%fd146, 0d3FF0000000000000;
	sub.f64 	%fd147, %fd146, %fd145;
	mul.f64 	%fd148, %fd145, %fd147;
	sqrt.rn.f64 	%fd14, %fd148;
	mov.b32 	%r842, 2;
	setp.eq.s32 	%p39, %r829, 1;
	mov.u32 	%r833, %r826;
	@%p39 bra 	$L__BB1_46;
	setp.eq.s32 	%p40, %r829, 3;
	@%p40 bra 	$L__BB1_42;
	setp.ne.s32 	%p41, %r829, 2;
	@%p41 bra 	$L__BB1_41;
	mov.b32 	%r842, 3;
	mov.u32 	%r833, %r827;
	bra.uni 	$L__BB1_46;
$L__BB1_41:
	add.s32 	%r842, %r829, 1;
	mov.u32 	%r833, %r825;
	bra.uni 	$L__BB1_46;
$L__BB1_42:
	add.s32 	%r823, %r823, 1;
	setp.ne.s32 	%p42, %r823, 0;
	@%p42 bra 	$L__BB1_45;
	add.s32 	%r822, %r822, 1;
	setp.ne.s32 	%p43, %r822, 0;
	@%p43 bra 	$L__BB1_45;
	add.s32 	%r821, %r821, 1;
	setp.eq.s32 	%p44, %r821, 0;
	selp.u32 	%r603, 1, 0, %p44;
	add.s32 	%r824, %r824, %r603;
	mov.b32 	%r822, 0;
$L__BB1_45:
	mov.b32 	%r605, -766435501;
	mul.hi.u32 	%r606, %r605, %r823;
	mul.lo.s32 	%r607, %r823, -766435501;
	mov.b32 	%r608, -845247145;
	mul.hi.u32 	%r609, %r608, %r821;
	mul.lo.s32 	%r610, %r821, -845247145;
	xor.b32  	%r611, %r14, %r609;
	xor.b32  	%r612, %r611, %r822;
	xor.b32  	%r613, %r606, %r15;
	xor.b32  	%r614, %r613, %r824;
	mul.hi.u32 	%r615, %r605, %r612;
	mul.lo.s32 	%r616, %r612, -766435501;
	mul.hi.u32 	%r617, %r608, %r614;
	mul.lo.s32 	%r618, %r614, -845247145;
	xor.b32  	%r619, %r610, %r617;
	xor.b32  	%r620, %r619, %r20;
	xor.b32  	%r621, %r607, %r615;
	xor.b32  	%r622, %r621, %r21;
	mul.hi.u32 	%r623, %r605, %r620;
	mul.lo.s32 	%r624, %r620, -766435501;
	mul.hi.u32 	%r625, %r608, %r622;
	mul.lo.s32 	%r626, %r622, -845247145;
	xor.b32  	%r627, %r618, %r625;
	xor.b32  	%r628, %r627, %r22;
	xor.b32  	%r629, %r616, %r623;
	xor.b32  	%r630, %r629, %r23;
	mul.hi.u32 	%r631, %r605, %r628;
	mul.lo.s32 	%r632, %r628, -766435501;
	mul.hi.u32 	%r633, %r608, %r630;
	mul.lo.s32 	%r634, %r630, -845247145;
	xor.b32  	%r635, %r626, %r633;
	xor.b32  	%r636, %r635, %r24;
	xor.b32  	%r637, %r624, %r631;
	xor.b32  	%r638, %r637, %r25;
	mul.hi.u32 	%r639, %r605, %r636;
	mul.lo.s32 	%r640, %r636, -766435501;
	mul.hi.u32 	%r641, %r608, %r638;
	mul.lo.s32 	%r642, %r638, -845247145;
	xor.b32  	%r643, %r634, %r641;
	xor.b32  	%r644, %r643, %r26;
	xor.b32  	%r645, %r632, %r639;
	xor.b32  	%r646, %r645, %r27;
	mul.hi.u32 	%r647, %r605, %r644;
	mul.lo.s32 	%r648, %r644, -766435501;
	mul.hi.u32 	%r649, %r608, %r646;
	mul.lo.s32 	%r650, %r646, -845247145;
	xor.b32  	%r651, %r642, %r649;
	xor.b32  	%r652, %r651, %r28;
	xor.b32  	%r653, %r640, %r647;
	xor.b32  	%r654, %r653, %r29;
	mul.hi.u32 	%r655, %r605, %r652;
	mul.lo.s32 	%r656, %r652, -766435501;
	mul.hi.u32 	%r657, %r608, %r654;
	mul.lo.s32 	%r658, %r654, -845247145;
	xor.b32  	%r659, %r650, %r657;
	xor.b32  	%r660, %r659, %r30;
	xor.b32  	%r661, %r648, %r655;
	xor.b32  	%r662, %r661, %r31;
	mul.hi.u32 	%r663, %r605, %r660;
	mul.lo.s32 	%r664, %r660, -766435501;
	mul.hi.u32 	%r665, %r608, %r662;
	mul.lo.s32 	%r666, %r662, -845247145;
	xor.b32  	%r667, %r658, %r665;
	xor.b32  	%r668, %r667, %r32;
	xor.b32  	%r669, %r656, %r663;
	xor.b32  	%r670, %r669, %r33;
	mul.hi.u32 	%r671, %r605, %r668;
	mul.lo.s32 	%r672, %r668, -766435501;
	mul.hi.u32 	%r673, %r608, %r670;
	mul.lo.s32 	%r674, %r670, -845247145;
	xor.b32  	%r675, %r666, %r673;
	xor.b32  	%r676, %r675, %r34;
	xor.b32  	%r677, %r664, %r671;
	xor.b32  	%r678, %r677, %r35;
	mul.hi.u32 	%r679, %r605, %r676;
	mul.lo.s32 	%r163, %r676, -766435501;
	mul.hi.u32 	%r680, %r608, %r678;
	mul.lo.s32 	%r826, %r678, -845247145;
	xor.b32  	%r681, %r674, %r680;
	xor.b32  	%r825, %r681, %r36;
	xor.b32  	%r682, %r672, %r679;
	xor.b32  	%r827, %r682, %r37;
	mov.b32 	%r842, 0;
	mov.u32 	%r833, %r828;
	mov.u32 	%r828, %r163;
$L__BB1_46:
	cvt.rn.f64.u32 	%fd149, %r833;
	fma.rn.f64 	%fd150, %fd149, 0d3DF0000000000000, 0d3DF0000000000000;
	mul.f64 	%fd15, %fd150, 0d401921FB53C8D4F1;
	setp.eq.f64 	%p45, %fd15, 0d7FF0000000000000;
	mov.b32 	%r844, 1;
	mov.f64 	%fd473, %fd3;
	@%p45 bra 	$L__BB1_50;
	mul.f64 	%fd151, %fd15, 0d3FE45F306DC9C883;
	cvt.rni.s32.f64 	%r843, %fd151;
	cvt.rn.f64.s32 	%fd152, %r843;
	fma.rn.f64 	%fd153, %fd152, 0dBFF921FB54442D18, %fd15;
	fma.rn.f64 	%fd154, %fd152, 0dBC91A62633145C00, %fd153;
	fma.rn.f64 	%fd473, %fd152, 0dB97B839A252049C0, %fd154;
	setp.ltu.f64 	%p46, %fd15, 0d41E0000000000000;
	@%p46 bra 	$L__BB1_49;
	{ // callseq 0, 0
	.param .b64 param0;
	st.param.f64 	[param0], %fd15;
	.param .align 16 .b8 retval0[16];
	call.uni (retval0), 
	__internal_trig_reduction_slowpathd, 
	(
	param0
	);
	ld.param.f64 	%fd473, [retval0];
	ld.param.b32 	%r843, [retval0+8];
	} // callseq 0
$L__BB1_49:
	add.s32 	%r844, %r843, 1;
$L__BB1_50:
	shl.b32 	%r687, %r844, 6;
	cvt.u64.u32 	%rd133, %r687;
	and.b64  	%rd134, %rd133, 64;
	mov.u64 	%rd135, __cudart_sin_cos_coeffs;
	add.s64 	%rd136, %rd135, %rd134;
	mul.rn.f64 	%fd156, %fd473, %fd473;
	and.b32  	%r688, %r844, 1;
	setp.eq.b32 	%p48, %r688, 1;
	selp.f64 	%fd157, 0dBDA8FF8320FD8164, 0d3DE5DB65F9785EBA, %p48;
	ld.global.nc.v2.f64 	{%fd158, %fd159}, [%rd136];
	fma.rn.f64 	%fd160, %fd157, %fd156, %fd158;
	fma.rn.f64 	%fd161, %fd160, %fd156, %fd159;
	ld.global.nc.v2.f64 	{%fd162, %fd163}, [%rd136+16];
	fma.rn.f64 	%fd164, %fd161, %fd156, %fd162;
	fma.rn.f64 	%fd165, %fd164, %fd156, %fd163;
	ld.global.nc.v2.f64 	{%fd166, %fd167}, [%rd136+32];
	fma.rn.f64 	%fd168, %fd165, %fd156, %fd166;
	fma.rn.f64 	%fd169, %fd168, %fd156, %fd167;
	fma.rn.f64 	%fd170, %fd169, %fd473, %fd473;
	fma.rn.f64 	%fd171, %fd169, %fd156, 0d3FF0000000000000;
	selp.f64 	%fd172, %fd171, %fd170, %p48;
	and.b32  	%r689, %r844, 2;
	setp.eq.s32 	%p49, %r689, 0;
	mov.f64 	%fd173, 0d0000000000000000;
	sub.f64 	%fd174, %fd173, %fd172;
	selp.f64 	%fd20, %fd172, %fd174, %p49;
	mov.b32 	%r845, 0;
	mov.f64 	%fd474, %fd3;
	@%p45 bra 	$L__BB1_53;
	mul.f64 	%fd175, %fd15, 0d3FE45F306DC9C883;
	cvt.rni.s32.f64 	%r845, %fd175;
	cvt.rn.f64.s32 	%fd176, %r845;
	fma.rn.f64 	%fd177, %fd176, 0dBFF921FB54442D18, %fd15;
	fma.rn.f64 	%fd178, %fd176, 0dBC91A62633145C00, %fd177;
	fma.rn.f64 	%fd474, %fd176, 0dB97B839A252049C0, %fd178;
	setp.ltu.f64 	%p50, %fd15, 0d41E0000000000000;
	@%p50 bra 	$L__BB1_53;
	{ // callseq 1, 0
	.param .b64 param0;
	st.param.f64 	[param0], %fd15;
	.param .align 16 .b8 retval0[16];
	call.uni (retval0), 
	__internal_trig_reduction_slowpathd, 
	(
	param0
	);
	ld.param.f64 	%fd474, [retval0];
	ld.param.b32 	%r845, [retval0+8];
	} // callseq 1
$L__BB1_53:
	add.f64 	%fd180, %fd14, %fd14;
	shl.b32 	%r691, %r845, 6;
	cvt.u64.u32 	%rd137, %r691;
	and.b64  	%rd138, %rd137, 64;
	mov.u64 	%rd139, __cudart_sin_cos_coeffs;
	add.s64 	%rd140, %rd139, %rd138;
	mul.rn.f64 	%fd181, %fd474, %fd474;
	and.b32  	%r692, %r845, 1;
	setp.eq.b32 	%p51, %r692, 1;
	selp.f64 	%fd182, 0dBDA8FF8320FD8164, 0d3DE5DB65F9785EBA, %p51;
	ld.global.nc.v2.f64 	{%fd183, %fd184}, [%rd140];
	fma.rn.f64 	%fd185, %fd182, %fd181, %fd183;
	fma.rn.f64 	%fd186, %fd185, %fd181, %fd184;
	ld.global.nc.v2.f64 	{%fd187, %fd188}, [%rd140+16];
	fma.rn.f64 	%fd189, %fd186, %fd181, %fd187;
	fma.rn.f64 	%fd190, %fd189, %fd181, %fd188;
	ld.global.nc.v2.f64 	{%fd191, %fd192}, [%rd140+32];
	fma.rn.f64 	%fd193, %fd190, %fd181, %fd191;
	fma.rn.f64 	%fd194, %fd193, %fd181, %fd192;
	fma.rn.f64 	%fd195, %fd194, %fd474, %fd474;
	fma.rn.f64 	%fd196, %fd194, %fd181, 0d3FF0000000000000;
	selp.f64 	%fd197, %fd196, %fd195, %p51;
	and.b32  	%r693, %r845, 2;
	setp.eq.s32 	%p52, %r693, 0;
	mov.f64 	%fd198, 0d0000000000000000;
	sub.f64 	%fd199, %fd198, %fd197;
	selp.f64 	%fd200, %fd197, %fd199, %p52;
	mul.f64 	%fd201, %fd180, %fd200;
	mul.f64 	%fd202, %fd180, %fd20;
	fma.rn.f64 	%fd203, %fd81, %fd202, %fd469;
	fma.rn.f64 	%fd204, %fd81, %fd201, %fd470;
	mov.f64 	%fd205, 0d3FF0000000000000;
	sub.f64 	%fd206, %fd205, %fd13;
	fma.rn.f64 	%fd207, %fd81, %fd206, %fd471;
	div.rn.f64 	%fd208, %fd207, %fd83;
	cvt.rmi.f64.f64 	%fd209, %fd208;
	cvt.rzi.s32.f64 	%r694, %fd209;
	add.s32 	%r695, %r694, 1;
	cvt.rn.f64.s32 	%fd210, %r694;
	sub.f64 	%fd211, %fd208, %fd210;
	setp.lt.s32 	%p53, %r694, 0;
	setp.lt.s32 	%p54, %r694, %r245;
	selp.b32 	%r696, 0, %r245, %p54;
	neg.s32 	%r697, %r696;
	selp.b32 	%r698, %r245, %r697, %p53;
	add.s32 	%r699, %r698, %r694;
	setp.lt.s32 	%p55, %r694, -1;
	setp.lt.s32 	%p56, %r695, %r245;
	selp.b32 	%r700, 0, %r245, %p56;
	neg.s32 	%r701, %r700;
	selp.b32 	%r702, %r245, %r701, %p55;
	add.s32 	%r703, %r702, %r695;
	sub.f64 	%fd212, %fd205, %fd211;
	mul.wide.s32 	%rd141, %r699, 8;
	add.s64 	%rd142, %rd5, %rd141;
	ld.global.f64 	%fd213, [%rd142];
	mul.wide.s32 	%rd143, %r703, 8;
	add.s64 	%rd144, %rd5, %rd143;
	ld.global.f64 	%fd214, [%rd144];
	mul.f64 	%fd215, %fd211, %fd214;
	fma.rn.f64 	%fd216, %fd212, %fd213, %fd215;
	add.s64 	%rd145, %rd4, %rd141;
	ld.global.f64 	%fd217, [%rd145];
	add.s64 	%rd146, %rd4, %rd143;
	ld.global.f64 	%fd218, [%rd146];
	mul.f64 	%fd219, %fd211, %fd218;
	fma.rn.f64 	%fd220, %fd212, %fd217, %fd219;
	add.s64 	%rd147, %rd3, %rd141;
	ld.global.f64 	%fd221, [%rd147];
	add.s64 	%rd148, %rd3, %rd143;
	ld.global.f64 	%fd222, [%rd148];
	mul.f64 	%fd223, %fd211, %fd222;
	fma.rn.f64 	%fd224, %fd212, %fd221, %fd223;
	sub.f64 	%fd225, %fd203, %fd220;
	sub.f64 	%fd226, %fd204, %fd224;
	mul.f64 	%fd227, %fd226, %fd226;
	fma.rn.f64 	%fd228, %fd225, %fd225, %fd227;
	sqrt.rn.f64 	%fd229, %fd228;
	sub.f64 	%fd230, %fd229, %fd216;
	div.rn.f64 	%fd231, %fd230, %fd82;
	cvt.rmi.f64.f64 	%fd232, %fd231;
	cvt.rzi.s32.f64 	%r807, %fd232;
	setp.eq.s32 	%p57, %r807, %r108;
	selp.f64 	%fd471, %fd207, %fd471, %p57;
	selp.f64 	%fd470, %fd204, %fd470, %p57;
	selp.f64 	%fd469, %fd203, %fd469, %p57;
	mov.b16 	%rs6, 0;
	mov.u32 	%r124, %r828;
$L__BB1_54:
	and.b16  	%rs5, %rs6, 255;
	setp.ne.s16 	%p59, %rs5, 0;
	mov.pred 	%p142, 0;
	@%p59 bra 	$L__BB1_26;
	setp.leu.f64 	%p60, %fd471, %fd2;
	@%p60 bra 	$L__BB1_57;
	sub.f64 	%fd471, %fd471, %fd2;
	add.s32 	%r856, %r856, 1;
	bra.uni 	$L__BB1_59;
$L__BB1_57:
	setp.geu.f64 	%p61, %fd471, 0d0000000000000000;
	@%p61 bra 	$L__BB1_59;
	add.f64 	%fd471, %fd2, %fd471;
	add.s32 	%r856, %r856, -1;
$L__BB1_59:
	setp.eq.s32 	%p62, %r243, 0;
	sub.f64 	%fd233, %fd469, %fd5;
	mul.f64 	%fd33, %fd80, %fd233;
	sub.f64 	%fd234, %fd470, %fd4;
	mul.f64 	%fd34, %fd80, %fd234;
	cvt.rn.f64.s32 	%fd235, %r856;
	fma.rn.f64 	%fd236, %fd2, %fd235, %fd471;
	sub.f64 	%fd237, %fd236, %fd6;
	mul.f64 	%fd35, %fd80, %fd237;
	add.s32 	%r796, %r110, 1;
	cvt.rn.f64.u32 	%fd238, %r796;
	mul.f64 	%fd36, %fd84, %fd238;
	@%p62 bra 	$L__BB1_94;
	setp.lt.u32 	%p63, %r243, 4;
	mov.b32 	%r858, 0;
	@%p63 bra 	$L__BB1_79;
	mov.b32 	%r857, 0;
$L__BB1_62:
	shl.b32 	%r708, %r857, 1;
	mul.wide.u32 	%rd152, %r708, 8;
	add.s64 	%rd15, %rd1, %rd152;
	ld.global.f64 	%fd37, [%rd15+8];
	setp.gtu.f64 	%p64, %fd36, %fd37;
	@%p64 bra 	$L__BB1_64;
	mul.lo.s32 	%r709, %r857, 3;
	mul.wide.u32 	%rd153, %r709, 8;
	add.s64 	%rd154, %rd6, %rd153;
	ld.local.v2.f64 	{%fd239, %fd240}, [%rd154];
	add.f64 	%fd241, %fd33, %fd239;
	add.f64 	%fd242, %fd34, %fd240;
	st.local.v2.f64 	[%rd154], {%fd241, %fd242};
	ld.local.f64 	%fd243, [%rd154+16];
	add.f64 	%fd244, %fd35, %fd243;
	st.local.f64 	[%rd154+16], %fd244;
	bra.uni 	$L__BB1_66;
$L__BB1_64:
	ld.global.f64 	%fd245, [%rd15];
	setp.leu.f64 	%p65, %fd36, %fd245;
	add.f64 	%fd246, %fd245, %fd37;
	setp.gtu.f64 	%p66, %fd36, %fd246;
	or.pred  	%p67, %p65, %p66;
	@%p67 bra 	$L__BB1_66;
	mul.lo.s32 	%r710, %r857, 3;
	mul.wide.u32 	%rd155, %r710, 8;
	add.s64 	%rd156, %rd6, %rd155;
	ld.local.v2.f64 	{%fd247, %fd248}, [%rd156];
	sub.f64 	%fd249, %fd247, %fd33;
	sub.f64 	%fd250, %fd248, %fd34;
	st.local.v2.f64 	[%rd156], {%fd249, %fd250};
	ld.local.f64 	%fd251, [%rd156+16];
	sub.f64 	%fd252, %fd251, %fd35;
	st.local.f64 	[%rd156+16], %fd252;
$L__BB1_66:
	add.s32 	%r201, %r857, 1;
	ld.global.f64 	%fd38, [%rd15+24];
	setp.gtu.f64 	%p68, %fd36, %fd38;
	@%p68 bra 	$L__BB1_68;
	mul.lo.s32 	%r711, %r201, 3;
	mul.wide.u32 	%rd157, %r711, 8;
	add.s64 	%rd158, %rd6, %rd157;
	ld.local.f64 	%fd253, [%rd158];
	add.f64 	%fd254, %fd33, %fd253;
	st.local.f64 	[%rd158], %fd254;
	ld.local.v2.f64 	{%fd255, %fd256}, [%rd158+8];
	add.f64 	%fd257, %fd34, %fd255;
	add.f64 	%fd258, %fd35, %fd256;
	st.local.v2.f64 	[%rd158+8], {%fd257, %fd258};
	bra.uni 	$L__BB1_70;
$L__BB1_68:
	ld.global.f64 	%fd259, [%rd15+16];
	setp.leu.f64 	%p69, %fd36, %fd259;
	add.f64 	%fd260, %fd259, %fd38;
	setp.gtu.f64 	%p70, %fd36, %fd260;
	or.pred  	%p71, %p69, %p70;
	@%p71 bra 	$L__BB1_70;
	mul.lo.s32 	%r712, %r201, 3;
	mul.wide.u32 	%rd159, %r712, 8;
	add.s64 	%rd160, %rd6, %rd159;
	ld.local.f64 	%fd261, [%rd160];
	sub.f64 	%fd262, %fd261, %fd33;
	st.local.f64 	[%rd160], %fd262;
	ld.local.v2.f64 	{%fd263, %fd264}, [%rd160+8];
	sub.f64 	%fd265, %fd263, %fd34;
	sub.f64 	%fd266, %fd264, %fd35;
	st.local.v2.f64 	[%rd160+8], {%fd265, %fd266};
$L__BB1_70:
	add.s32 	%r202, %r857, 2;
	ld.global.f64 	%fd39, [%rd15+40];
	setp.gtu.f64 	%p72, %fd36, %fd39;
	@%p72 bra 	$L__BB1_72;
	mul.lo.s32 	%r713, %r202, 3;
	mul.wide.u32 	%rd161, %r713, 8;
	add.s64 	%rd162, %rd6, %rd161;
	ld.local.v2.f64 	{%fd267, %fd268}, [%rd162];
	add.f64 	%fd269, %fd33, %fd267;
	add.f64 	%fd270, %fd34, %fd268;
	st.local.v2.f64 	[%rd162], {%fd269, %fd270};
	ld.local.f64 	%fd271, [%rd162+16];
	add.f64 	%fd272, %fd35, %fd271;
	st.local.f64 	[%rd162+16], %fd272;
	bra.uni 	$L__BB1_74;
$L__BB1_72:
	ld.global.f64 	%fd273, [%rd15+32];
	setp.leu.f64 	%p73, %fd36, %fd273;
	add.f64 	%fd274, %fd273, %fd39;
	setp.gtu.f64 	%p74, %fd36, %fd274;
	or.pred  	%p75, %p73, %p74;
	@%p75 bra 	$L__BB1_74;
	mul.lo.s32 	%r714, %r202, 3;
	mul.wide.u32 	%rd163, %r714, 8;
	add.s64 	%rd164, %rd6, %rd163;
	ld.local.v2.f64 	{%fd275, %fd276}, [%rd164];
	sub.f64 	%fd277, %fd275, %fd33;
	sub.f64 	%fd278, %fd276, %fd34;
	st.local.v2.f64 	[%rd164], {%fd277, %fd278};
	ld.local.f64 	%fd279, [%rd164+16];
	sub.f64 	%fd280, %fd279, %fd35;
	st.local.f64 	[%rd164+16], %fd280;
$L__BB1_74:
	add.s32 	%r203, %r857, 3;
	ld.global.f64 	%fd40, [%rd15+56];
	setp.gtu.f64 	%p76, %fd36, %fd40;
	@%p76 bra 	$L__BB1_76;
	mul.lo.s32 	%r715, %r203, 3;
	mul.wide.u32 	%rd165, %r715, 8;
	add.s64 	%rd166, %rd6, %rd165;
	ld.local.f64 	%fd281, [%rd166];
	add.f64 	%fd282, %fd33, %fd281;
	st.local.f64 	[%rd166], %fd282;
	ld.local.v2.f64 	{%fd283, %fd284}, [%rd166+8];
	add.f64 	%fd285, %fd34, %fd283;
	add.f64 	%fd286, %fd35, %fd284;
	st.local.v2.f64 	[%rd166+8], {%fd285, %fd286};
	bra.uni 	$L__BB1_78;
$L__BB1_76:
	ld.global.f64 	%fd287, [%rd15+48];
	setp.leu.f64 	%p77, %fd36, %fd287;
	add.f64 	%fd288, %fd287, %fd40;
	setp.gtu.f64 	%p78, %fd36, %fd288;
	or.pred  	%p79, %p77, %p78;
	@%p79 bra 	$L__BB1_78;
	mul.lo.s32 	%r716, %r203, 3;
	mul.wide.u32 	%rd167, %r716, 8;
	add.s64 	%rd168, %rd6, %rd167;
	ld.local.f64 	%fd289, [%rd168];
	sub.f64 	%fd290, %fd289, %fd33;
	st.local.f64 	[%rd168], %fd290;
	ld.local.v2.f64 	{%fd291, %fd292}, [%rd168+8];
	sub.f64 	%fd293, %fd291, %fd34;
	sub.f64 	%fd294, %fd292, %fd35;
	st.local.v2.f64 	[%rd168+8], {%fd293, %fd294};
$L__BB1_78:
	add.s32 	%r857, %r857, 4;
	setp.ne.s32 	%p80, %r857, %r40;
	mov.u32 	%r858, %r40;
	@%p80 bra 	$L__BB1_62;
$L__BB1_79:
	setp.eq.s32 	%p81, %r39, 0;
	@%p81 bra 	$L__BB1_94;
	shl.b32 	%r717, %r858, 1;
	mul.wide.u32 	%rd169, %r717, 8;
	add.s64 	%rd16, %rd1, %rd169;
	ld.global.f64 	%fd41, [%rd16+8];
	setp.gtu.f64 	%p82, %fd36, %fd41;
	@%p82 bra 	$L__BB1_82;
	mul.lo.s32 	%r718, %r858, 3;
	mul.wide.u32 	%rd170, %r718, 8;
	add.s64 	%rd171, %rd6, %rd170;
	ld.local.f64 	%fd295, [%rd171];
	add.f64 	%fd296, %fd33, %fd295;
	st.local.f64 	[%rd171], %fd296;
	ld.local.f64 	%fd297, [%rd171+8];
	add.f64 	%fd298, %fd34, %fd297;
	st.local.f64 	[%rd171+8], %fd298;
	ld.local.f64 	%fd299, [%rd171+16];
	add.f64 	%fd300, %fd35, %fd299;
	st.local.f64 	[%rd171+16], %fd300;
	bra.uni 	$L__BB1_84;
$L__BB1_82:
	ld.global.f64 	%fd301, [%rd16];
	setp.leu.f64 	%p83, %fd36, %fd301;
	add.f64 	%fd302, %fd301, %fd41;
	setp.gtu.f64 	%p84, %fd36, %fd302;
	or.pred  	%p85, %p83, %p84;
	@%p85 bra 	$L__BB1_84;
	mul.lo.s32 	%r719, %r858, 3;
	mul.wide.u32 	%rd172, %r719, 8;
	add.s64 	%rd173, %rd6, %rd172;
	ld.local.f64 	%fd303, [%rd173];
	sub.f64 	%fd304, %fd303, %fd33;
	st.local.f64 	[%rd173], %fd304;
	ld.local.f64 	%fd305, [%rd173+8];
	sub.f64 	%fd306, %fd305, %fd34;
	st.local.f64 	[%rd173+8], %fd306;
	ld.local.f64 	%fd307, [%rd173+16];
	sub.f64 	%fd308, %fd307, %fd35;
	st.local.f64 	[%rd173+16], %fd308;
$L__BB1_84:
	setp.eq.s32 	%p86, %r39, 1;
	add.s32 	%r206, %r858, 1;
	@%p86 bra 	$L__BB1_94;
	shl.b32 	%r720, %r206, 1;
	mul.wide.u32 	%rd174, %r720, 8;
	add.s64 	%rd17, %rd1, %rd174;
	ld.global.f64 	%fd42, [%rd17+8];
	setp.gtu.f64 	%p87, %fd36, %fd42;
	@%p87 bra 	$L__BB1_87;
	mul.lo.s32 	%r721, %r206, 3;
	mul.wide.u32 	%rd175, %r721, 8;
	add.s64 	%rd176, %rd6, %rd175;
	ld.local.f64 	%fd309, [%rd176];
	add.f64 	%fd310, %fd33, %fd309;
	st.local.f64 	[%rd176], %fd310;
	ld.local.f64 	%fd311, [%rd176+8];
	add.f64 	%fd312, %fd34, %fd311;
	st.local.f64 	[%rd176+8], %fd312;
	ld.local.f64 	%fd313, [%rd176+16];
	add.f64 	%fd314, %fd35, %fd313;
	st.local.f64 	[%rd176+16], %fd314;
	bra.uni 	$L__BB1_89;
$L__BB1_87:
	ld.global.f64 	%fd315, [%rd17];
	setp.leu.f64 	%p88, %fd36, %fd315;
	add.f64 	%fd316, %fd315, %fd42;
	setp.gtu.f64 	%p89, %fd36, %fd316;
	or.pred  	%p90, %p88, %p89;
	@%p90 bra 	$L__BB1_89;
	mul.lo.s32 	%r722, %r206, 3;
	mul.wide.u32 	%rd177, %r722, 8;
	add.s64 	%rd178, %rd6, %rd177;
	ld.local.f64 	%fd317, [%rd178];
	sub.f64 	%fd318, %fd317, %fd33;
	st.local.f64 	[%rd178], %fd318;
	ld.local.f64 	%fd319, [%rd178+8];
	sub.f64 	%fd320, %fd319, %fd34;
	st.local.f64 	[%rd178+8], %fd320;
	ld.local.f64 	%fd321, [%rd178+16];
	sub.f64 	%fd322, %fd321, %fd35;
	st.local.f64 	[%rd178+16], %fd322;
$L__BB1_89:
	setp.eq.s32 	%p91, %r39, 2;
	add.s32 	%r207, %r858, 2;
	@%p91 bra 	$L__BB1_94;
	shl.b32 	%r723, %r207, 1;
	mul.wide.u32 	%rd179, %r723, 8;
	add.s64 	%rd18, %rd1, %rd179;
	ld.global.f64 	%fd43, [%rd18+8];
	setp.gtu.f64 	%p92, %fd36, %fd43;
	@%p92 bra 	$L__BB1_92;
	mul.lo.s32 	%r724, %r207, 3;
	mul.wide.u32 	%rd180, %r724, 8;
	add.s64 	%rd181, %rd6, %rd180;
	ld.local.f64 	%fd323, [%rd181];
	add.f64 	%fd324, %fd33, %fd323;
	st.local.f64 	[%rd181], %fd324;
	ld.local.f64 	%fd325, [%rd181+8];
	add.f64 	%fd326, %fd34, %fd325;
	st.local.f64 	[%rd181+8], %fd326;
	ld.local.f64 	%fd327, [%rd181+16];
	add.f64 	%fd328, %fd35, %fd327;
	st.local.f64 	[%rd181+16], %fd328;
	bra.uni 	$L__BB1_94;
$L__BB1_92:
	ld.global.f64 	%fd329, [%rd18];
	setp.leu.f64 	%p93, %fd36, %fd329;
	add.f64 	%fd330, %fd329, %fd43;
	setp.gtu.f64 	%p94, %fd36, %fd330;
	or.pred  	%p95, %p93, %p94;
	@%p95 bra 	$L__BB1_94;
	mul.lo.s32 	%r725, %r207, 3;
	mul.wide.u32 	%rd182, %r725, 8;
	add.s64 	%rd183, %rd6, %rd182;
	ld.local.f64 	%fd331, [%rd183];
	sub.f64 	%fd332, %fd331, %fd33;
	st.local.f64 	[%rd183], %fd332;
	ld.local.f64 	%fd333, [%rd183+8];
	sub.f64 	%fd334, %fd333, %fd34;
	st.local.f64 	[%rd183+8], %fd334;
	ld.local.f64 	%fd335, [%rd183+16];
	sub.f64 	%fd336, %fd335, %fd35;
	st.local.f64 	[%rd183+16], %fd336;
$L__BB1_94:
	setp.ne.s32 	%p96, %r795, 0;
	@%p96 bra 	$L__BB1_145;
	div.u32 	%r208, %r110, %r19;
	div.rn.f64 	%fd337, %fd471, %fd83;
	cvt.rmi.f64.f64 	%fd338, %fd337;
	cvt.rzi.s32.f64 	%r726, %fd338;
	add.s32 	%r727, %r726, 1;
	cvt.rn.f64.s32 	%fd339, %r726;
	sub.f64 	%fd340, %fd337, %fd339;
	setp.lt.s32 	%p97, %r726, 0;
	setp.lt.s32 	%p98, %r726, %r245;
	selp.b32 	%r728, 0, %r245, %p98;
	neg.s32 	%r729, %r728;
	selp.b32 	%r730, %r245, %r729, %p97;
	add.s32 	%r731, %r730, %r726;
	setp.lt.s32 	%p99, %r726, -1;
	setp.lt.s32 	%p100, %r727, %r245;
	selp.b32 	%r732, 0, %r245, %p100;
	neg.s32 	%r733, %r732;
	selp.b32 	%r734, %r245, %r733, %p99;
	add.s32 	%r735, %r734, %r727;
	mov.f64 	%fd341, 0d3FF0000000000000;
	sub.f64 	%fd342, %fd341, %fd340;
	mul.wide.s32 	%rd184, %r731, 8;
	add.s64 	%rd185, %rd5, %rd184;
	ld.global.f64 	%fd343, [%rd185];
	mul.wide.s32 	%rd186, %r735, 8;
	add.s64 	%rd187, %rd5, %rd186;
	ld.global.f64 	%fd344, [%rd187];
	mul.f64 	%fd345, %fd340, %fd344;
	fma.rn.f64 	%fd346, %fd342, %fd343, %fd345;
	add.s64 	%rd188, %rd4, %rd184;
	ld.global.f64 	%fd347, [%rd188];
	add.s64 	%rd189, %rd4, %rd186;
	ld.global.f64 	%fd348, [%rd189];
	mul.f64 	%fd349, %fd340, %fd348;
	fma.rn.f64 	%fd350, %fd342, %fd347, %fd349;
	add.s64 	%rd190, %rd3, %rd184;
	ld.global.f64 	%fd351, [%rd190];
	add.s64 	%rd191, %rd3, %rd186;
	ld.global.f64 	%fd352, [%rd191];
	mul.f64 	%fd353, %fd340, %fd352;
	fma.rn.f64 	%fd354, %fd342, %fd351, %fd353;
	sub.f64 	%fd355, %fd469, %fd350;
	sub.f64 	%fd356, %fd470, %fd354;
	mul.f64 	%fd357, %fd356, %fd356;
	fma.rn.f64 	%fd358, %fd355, %fd355, %fd357;
	sqrt.rn.f64 	%fd359, %fd358;
	sub.f64 	%fd360, %fd359, %fd346;
	div.rn.f64 	%fd361, %fd360, %fd82;
	cvt.rmi.f64.f64 	%fd362, %fd361;
	cvt.rzi.s32.f64 	%r736, %fd362;
	setp.ne.s32 	%p101, %r736, %r108;
	@%p101 bra 	$L__BB1_98;
	ld.param.u64 	%rd237, [_Z9propagateP24curandStatePhilox4_32_10PdS1_S1_S1_S1_iiddjjdjdjPKdS3_S3_S3_S3_d_param_3];
	cvta.to.global.u64 	%rd192, %rd237;
	mul.wide.u32 	%rd193, %r208, 8;
	add.s64 	%rd19, %rd192, %rd193;
	ld.global.u64 	%rd240, [%rd19];
$L__BB1_97:
	mov.b64 	%fd363, %rd240;
	add.f64 	%fd364, %fd363, 0d3FF0000000000000;
	mov.b64 	%rd194, %fd364;
	atom.relaxed.global.cas.b64 	%rd22, [%rd19], %rd240, %rd194;
	setp.ne.s64 	%p102, %rd240, %rd22;
	mov.u64 	%rd240, %rd22;
	@%p102 bra 	$L__BB1_97;
$L__BB1_98:
	add.f64 	%fd365, %fd469, 0dBFE0000000000000;
	mul.f64 	%fd366, %fd365, %fd365;
	add.f64 	%fd367, %fd470, 0dBFE0000000000000;
	fma.rn.f64 	%fd368, %fd367, %fd367, %fd366;
	sqrt.rn.f64 	%fd369, %fd368;
	mul.f64 	%fd370, %fd369, 0d4079000000000000;
	cvt.rmi.f64.f64 	%fd371, %fd370;
	cvt.rzi.s32.f64 	%r209, %fd371;
	setp.gt.s32 	%p103, %r209, 199;
	@%p103 bra 	$L__BB1_101;
	mad.lo.s32 	%r738, %r208, 200, %r209;
	mul.wide.s32 	%rd197, %r738, 8;
	add.s64 	%rd23, %rd2, %rd197;
	ld.global.u64 	%rd241, [%rd23];
$L__BB1_100:
	mov.b64 	%fd374, %rd241;
	add.f64 	%fd375, %fd374, 0d3FF0000000000000;
	mov.b64 	%rd198, %fd375;
	atom.relaxed.global.cas.b64 	%rd26, [%rd23], %rd241, %rd198;
	setp.eq.s64 	%p105, %rd241, %rd26;
	mov.u64 	%rd241, %rd26;
	@%p105 bra 	$L__BB1_103;
	bra.uni 	$L__BB1_100;
$L__BB1_101:
	mul.lo.s32 	%r737, %r208, 200;
	mul.wide.u32 	%rd195, %r737, 8;
	add.s64 	%rd27, %rd2, %rd195;
	ld.global.u64 	%rd242, [%rd27+1592];
$L__BB1_102:
	mov.b64 	%fd372, %rd242;
	add.f64 	%fd373, %fd372, 0d3FF0000000000000;
	mov.b64 	%rd196, %fd373;
	atom.relaxed.global.cas.b64 	%rd30, [%rd27+1592], %rd242, %rd196;
	setp.ne.s64 	%p104, %rd242, %rd30;
	mov.u64 	%rd242, %rd30;
	@%p104 bra 	$L__BB1_102;
$L__BB1_103:
	ld.param.u64 	%rd235, [_Z9propagateP24curandStatePhilox4_32_10PdS1_S1_S1_S1_iiddjjdjdjPKdS3_S3_S3_S3_d_param_1];
	mul.lo.s32 	%r739, %r208, 6;
	cvta.to.global.u64 	%rd199, %rd235;
	mul.wide.u32 	%rd200, %r739, 8;
	add.s64 	%rd31, %rd199, %rd200;
	mul.f64 	%fd44, %fd33, %fd33;
	ld.global.u64 	%rd243, [%rd31];
$L__BB1_104:
	mov.b64 	%fd376, %rd243;
	add.f64 	%fd377, %fd44, %fd376;
	mov.b64 	%rd201, %fd377;
	atom.relaxed.global.cas.b64 	%rd34, [%rd31], %rd243, %rd201;
	setp.ne.s64 	%p106, %rd243, %rd34;
	mov.u64 	%rd243, %rd34;
	@%p106 bra 	$L__BB1_104;
	mul.f64 	%fd45, %fd34, %fd33;
	ld.global.u64 	%rd244, [%rd31+8];
$L__BB1_106:
	mov.b64 	%fd378, %rd244;
	add.f64 	%fd379, %fd45, %fd378;
	mov.b64 	%rd202, %fd379;
	atom.relaxed.global.cas.b64 	%rd37, [%rd31+8], %rd244, %rd202;
	setp.ne.s64 	%p107, %rd244, %rd37;
	mov.u64 	%rd244, %rd37;
	@%p107 bra 	$L__BB1_106;
	mul.f64 	%fd46, %fd33, %fd35;
	ld.global.u64 	%rd245, [%rd31+16];
$L__BB1_108:
	mov.b64 	%fd380, %rd245;
	add.f64 	%fd381, %fd46, %fd380;
	mov.b64 	%rd203, %fd381;
	atom.relaxed.global.cas.b64 	%rd40, [%rd31+16], %rd245, %rd203;
	setp.ne.s64 	%p108, %rd245, %rd40;
	mov.u64 	%rd245, %rd40;
	@%p108 bra 	$L__BB1_108;
	mul.f64 	%fd47, %fd34, %fd34;
	ld.global.u64 	%rd246, [%rd31+24];
$L__BB1_110:
	mov.b64 	%fd382, %rd246;
	add.f64 	%fd383, %fd47, %fd382;
	mov.b64 	%rd204, %fd383;
	atom.relaxed.global.cas.b64 	%rd43, [%rd31+24], %rd246, %rd204;
	setp.ne.s64 	%p109, %rd246, %rd43;
	mov.u64 	%rd246, %rd43;
	@%p109 bra 	$L__BB1_110;
	mul.f64 	%fd48, %fd34, %fd35;
	ld.global.u64 	%rd247, [%rd31+32];
$L__BB1_112:
	mov.b64 	%fd384, %rd247;
	add.f64 	%fd385, %fd48, %fd384;
	mov.b64 	%rd205, %fd385;
	atom.relaxed.global.cas.b64 	%rd46, [%rd31+32], %rd247, %rd205;
	setp.ne.s64 	%p110, %rd247, %rd46;
	mov.u64 	%rd247, %rd46;
	@%p110 bra 	$L__BB1_112;
	mul.f64 	%fd49, %fd35, %fd35;
	ld.global.u64 	%rd248, [%rd31+40];
$L__BB1_114:
	mov.b64 	%fd386, %rd248;
	add.f64 	%fd387, %fd49, %fd386;
	mov.b64 	%rd206, %fd387;
	atom.relaxed.global.cas.b64 	%rd49, [%rd31+40], %rd248, %rd206;
	setp.ne.s64 	%p111, %rd248, %rd49;
	mov.u64 	%rd248, %rd49;
	@%p111 bra 	$L__BB1_114;
	ld.param.u64 	%rd236, [_Z9propagateP24curandStatePhilox4_32_10PdS1_S1_S1_S1_iiddjjdjdjPKdS3_S3_S3_S3_d_param_2];
	mul.lo.s32 	%r740, %r208, 15;
	cvta.to.global.u64 	%rd207, %rd236;
	mul.wide.u32 	%rd208, %r740, 8;
	add.s64 	%rd50, %rd207, %rd208;
	mul.f64 	%fd50, %fd33, %fd44;
	mul.f64 	%fd51, %fd33, %fd50;
	ld.global.u64 	%rd249, [%rd50];
$L__BB1_116:
	mov.b64 	%fd388, %rd249;
	add.f64 	%fd389, %fd51, %fd388;
	mov.b64 	%rd209, %fd389;
	atom.relaxed.global.cas.b64 	%rd53, [%rd50], %rd249, %rd209;
	setp.ne.s64 	%p112, %rd249, %rd53;
	mov.u64 	%rd249, %rd53;
	@%p112 bra 	$L__BB1_116;
	mul.f64 	%fd52, %fd34, %fd50;
	ld.global.u64 	%rd250, [%rd50+8];
$L__BB1_118:
	mov.b64 	%fd390, %rd250;
	add.f64 	%fd391, %fd52, %fd390;
	mov.b64 	%rd210, %fd391;
	atom.relaxed.global.cas.b64 	%rd56, [%rd50+8], %rd250, %rd210;
	setp.ne.s64 	%p113, %rd250, %rd56;
	mov.u64 	%rd250, %rd56;
	@%p113 bra 	$L__BB1_118;
	mul.f64 	%fd53, %fd50, %fd35;
	ld.global.u64 	%rd251, [%rd50+16];
$L__BB1_120:
	mov.b64 	%fd392, %rd251;
	add.f64 	%fd393, %fd53, %fd392;
	mov.b64 	%rd211, %fd393;
	atom.relaxed.global.cas.b64 	%rd59, [%rd50+16], %rd251, %rd211;
	setp.ne.s64 	%p114, %rd251, %rd59;
	mov.u64 	%rd251, %rd59;
	@%p114 bra 	$L__BB1_120;
	mul.f64 	%fd54, %fd34, %fd44;
	mul.f64 	%fd55, %fd34, %fd54;
	ld.global.u64 	%rd252, [%rd50+24];
$L__BB1_122:
	mov.b64 	%fd394, %rd252;
	add.f64 	%fd395, %fd55, %fd394;
	mov.b64 	%rd212, %fd395;
	atom.relaxed.global.cas.b64 	%rd62, [%rd50+24], %rd252, %rd212;
	setp.ne.s64 	%p115, %rd252, %rd62;
	mov.u64 	%rd252, %rd62;
	@%p115 bra 	$L__BB1_122;
	mul.f64 	%fd56, %fd54, %fd35;
	ld.global.u64 	%rd253, [%rd50+32];
$L__BB1_124:
	mov.b64 	%fd396, %rd253;
	add.f64 	%fd397, %fd56, %fd396;
	mov.b64 	%rd213, %fd397;
	atom.relaxed.global.cas.b64 	%rd65, [%rd50+32], %rd253, %rd213;
	setp.ne.s64 	%p116, %rd253, %rd65;
	mov.u64 	%rd253, %rd65;
	@%p116 bra 	$L__BB1_124;
	mul.f64 	%fd398, %fd44, %fd35;
	mul.f64 	%fd57, %fd35, %fd398;
	ld.global.u64 	%rd254, [%rd50+40];
$L__BB1_126:
	mov.b64 	%fd399, %rd254;
	add.f64 	%fd400, %fd57, %fd399;
	mov.b64 	%rd214, %fd400;
	atom.relaxed.global.cas.b64 	%rd68, [%rd50+40], %rd254, %rd214;
	setp.ne.s64 	%p117, %rd254, %rd68;
	mov.u64 	%rd254, %rd68;
	@%p117 bra 	$L__BB1_126;
	mul.f64 	%fd58, %fd34, %fd45;
	mul.f64 	%fd59, %fd34, %fd58;
	ld.global.u64 	%rd255, [%rd50+48];
$L__BB1_128:
	mov.b64 	%fd401, %rd255;
	add.f64 	%fd402, %fd59, %fd401;
	mov.b64 	%rd215, %fd402;
	atom.relaxed.global.cas.b64 	%rd71, [%rd50+48], %rd255, %rd215;
	setp.ne.s64 	%p118, %rd255, %rd71;
	mov.u64 	%rd255, %rd71;
	@%p118 bra 	$L__BB1_128;
	mul.f64 	%fd60, %fd58, %fd35;
	ld.global.u64 	%rd256, [%rd50+56];
$L__BB1_130:
	mov.b64 	%fd403, %rd256;
	add.f64 	%fd404, %fd60, %fd403;
	mov.b64 	%rd216, %fd404;
	atom.relaxed.global.cas.b64 	%rd74, [%rd50+56], %rd256, %rd216;
	setp.ne.s64 	%p119, %rd256, %rd74;
	mov.u64 	%rd256, %rd74;
	@%p119 bra 	$L__BB1_130;
	mul.f64 	%fd405, %fd45, %fd35;
	mul.f64 	%fd61, %fd35, %fd405;
	ld.global.u64 	%rd257, [%rd50+64];
$L__BB1_132:
	mov.b64 	%fd406, %rd257;
	add.f64 	%fd407, %fd61, %fd406;
	mov.b64 	%rd217, %fd407;
	atom.relaxed.global.cas.b64 	%rd77, [%rd50+64], %rd257, %rd217;
	setp.ne.s64 	%p120, %rd257, %rd77;
	mov.u64 	%rd257, %rd77;
	@%p120 bra 	$L__BB1_132;
	mul.f64 	%fd408, %fd35, %fd46;
	mul.f64 	%fd62, %fd35, %fd408;
	ld.global.u64 	%rd258, [%rd50+72];
$L__BB1_134:
	mov.b64 	%fd409, %rd258;
	add.f64 	%fd410, %fd62, %fd409;
	mov.b64 	%rd218, %fd410;
	atom.relaxed.global.cas.b64 	%rd80, [%rd50+72], %rd258, %rd218;
	setp.ne.s64 	%p121, %rd258, %rd80;
	mov.u64 	%rd258, %rd80;
	@%p121 bra 	$L__BB1_134;
	mul.f64 	%fd63, %fd34, %fd47;
	mul.f64 	%fd64, %fd34, %fd63;
	ld.global.u64 	%rd259, [%rd50+80];
$L__BB1_136:
	mov.b64 	%fd411, %rd259;
	add.f64 	%fd412, %fd64, %fd411;
	mov.b64 	%rd219, %fd412;
	atom.relaxed.global.cas.b64 	%rd83, [%rd50+80], %rd259, %rd219;
	setp.ne.s64 	%p122, %rd259, %rd83;
	mov.u64 	%rd259, %rd83;
	@%p122 bra 	$L__BB1_136;
	mul.f64 	%fd65, %fd63, %fd35;
	ld.global.u64 	%rd260, [%rd50+88];
$L__BB1_138:
	mov.b64 	%fd413, %rd260;
	add.f64 	%fd414, %fd65, %fd413;
	mov.b64 	%rd220, %fd414;
	atom.relaxed.global.cas.b64 	%rd86, [%rd50+88], %rd260, %rd220;
	setp.ne.s64 	%p123, %rd260, %rd86;
	mov.u64 	%rd260, %rd86;
	@%p123 bra 	$L__BB1_138;
	mul.f64 	%fd415, %fd47, %fd35;
	mul.f64 	%fd66, %fd35, %fd415;
	ld.global.u64 	%rd261, [%rd50+96];
$L__BB1_140:
	mov.b64 	%fd416, %rd261;
	add.f64 	%fd417, %fd66, %fd416;
	mov.b64 	%rd221, %fd417;
	atom.relaxed.global.cas.b64 	%rd89, [%rd50+96], %rd261, %rd221;
	setp.ne.s64 	%p124, %rd261, %rd89;
	mov.u64 	%rd261, %rd89;
	@%p124 bra 	$L__BB1_140;
	mul.f64 	%fd418, %fd35, %fd48;
	mul.f64 	%fd67, %fd35, %fd418;
	ld.global.u64 	%rd262, [%rd50+104];
$L__BB1_142:
	mov.b64 	%fd419, %rd262;
	add.f64 	%fd420, %fd67, %fd419;
	mov.b64 	%rd222, %fd420;
	atom.relaxed.global.cas.b64 	%rd92, [%rd50+104], %rd262, %rd222;
	setp.ne.s64 	%p125, %rd262, %rd92;
	mov.u64 	%rd262, %rd92;
	@%p125 bra 	$L__BB1_142;
	mul.f64 	%fd421, %fd35, %fd49;
	mul.f64 	%fd68, %fd35, %fd421;
	ld.global.u64 	%rd263, [%rd50+112];
$L__BB1_144:
	mov.b64 	%fd422, %rd263;
	add.f64 	%fd423, %fd68, %fd422;
	mov.b64 	%rd223, %fd423;
	atom.relaxed.global.cas.b64 	%rd95, [%rd50+112], %rd263, %rd223;
	setp.ne.s64 	%p126, %rd263, %rd95;
	mov.u64 	%rd263, %rd95;
	@%p126 bra 	$L__BB1_144;
$L__BB1_145:
	setp.eq.s32 	%p127, %r242, 0;
	setp.ne.s32 	%p129, %r110, %r38;
	or.pred  	%p130, %p127, %p62;
	or.pred  	%p131, %p130, %p129;
	@%p131 bra 	$L__BB1_157;
	mov.b32 	%r859, 0;
$L__BB1_147:
	shl.b32 	%r743, %r859, 1;
	mul.wide.u32 	%rd224, %r743, 8;
	add.s64 	%rd96, %rd1, %rd224;
	mul.lo.s32 	%r744, %r859, 3;
	mul.wide.u32 	%rd225, %r744, 8;
	add.s64 	%rd226, %rd6, %rd225;
	ld.local.f64 	%fd69, [%rd226];
	ld.local.f64 	%fd70, [%rd226+8];
	ld.local.f64 	%fd71, [%rd226+16];
	mul.lo.s32 	%r211, %r859, %r242;
	mov.b32 	%r860, 0;
$L__BB1_148:
	shl.b32 	%r745, %r860, 2;
	mul.wide.u32 	%rd227, %r745, 8;
	add.s64 	%rd228, %rd9, %rd227;
	ld.global.f64 	%fd424, [%rd228];
	ld.global.f64 	%fd425, [%rd96];
	ld.global.f64 	%fd426, [%rd96+8];
	div.rn.f64 	%fd427, %fd426, 0dC008000000000000;
	add.f64 	%fd428, %fd425, %fd427;
	div.rn.f64 	%fd429, %fd424, %fd428;
	sqrt.rn.f64 	%fd430, %fd429;
	div.rn.f64 	%fd431, %fd430, %fd426;
	ld.global.f64 	%fd432, [%rd228+8];
	ld.global.f64 	%fd433, [%rd228+16];
	mul.f64 	%fd434, %fd70, %fd433;
	fma.rn.f64 	%fd435, %fd69, %fd432, %fd434;
	ld.global.f64 	%fd436, [%rd228+24];
	fma.rn.f64 	%fd437, %fd71, %fd436, %fd435;
	mul.f64 	%fd438, %fd431, %fd437;
	mul.f64 	%fd72, %fd84, %fd438;
	abs.f64 	%fd73, %fd72;
	setp.neu.f64 	%p132, %fd73, 0d7FF0000000000000;
	@%p132 bra 	$L__BB1_150;
	mov.f64 	%fd444, 0d0000000000000000;
	mul.rn.f64 	%fd480, %fd72, %fd444;
	mov.b32 	%r862, 1;
	bra.uni 	$L__BB1_153;
$L__BB1_150:
	mul.f64 	%fd439, %fd72, 0d3FE45F306DC9C883;
	cvt.rni.s32.f64 	%r861, %fd439;
	cvt.rn.f64.s32 	%fd440, %r861;
	fma.rn.f64 	%fd441, %fd440, 0dBFF921FB54442D18, %fd72;
	fma.rn.f64 	%fd442, %fd440, 0dBC91A62633145C00, %fd441;
	fma.rn.f64 	%fd480, %fd440, 0dB97B839A252049C0, %fd442;
	setp.ltu.f64 	%p133, %fd73, 0d41E0000000000000;
	@%p133 bra 	$L__BB1_152;
	{ // callseq 3, 0
	.param .b64 param0;
	st.param.f64 	[param0], %fd72;
	.param .align 16 .b8 retval0[16];
	call.uni (retval0), 
	__internal_trig_reduction_slowpathd, 
	(
	param0
	);
	ld.param.f64 	%fd480, [retval0];
	ld.param.b32 	%r861, [retval0+8];
	} // callseq 3
$L__BB1_152:
	add.s32 	%r862, %r861, 1;
$L__BB1_153:
	add.s32 	%r748, %r860, %r211;
	mul.wide.u32 	%rd229, %r748, 8;
	add.s64 	%rd97, %rd10, %rd229;
	shl.b32 	%r749, %r862, 6;
	cvt.u64.u32 	%rd230, %r749;
	and.b64  	%rd231, %rd230, 64;
	mov.u64 	%rd232, __cudart_sin_cos_coeffs;
	add.s64 	%rd233, %rd232, %rd231;
	mul.rn.f64 	%fd445, %fd480, %fd480;
	and.b32  	%r750, %r862, 1;
	setp.eq.b32 	%p134, %r750, 1;
	selp.f64 	%fd446, 0dBDA8FF8320FD8164, 0d3DE5DB65F9785EBA, %p134;
	ld.global.nc.v2.f64 	{%fd447, %fd448}, [%rd233];
	fma.rn.f64 	%fd449, %fd446, %fd445, %fd447;
	fma.rn.f64 	%fd450, %fd449, %fd445, %fd448;
	ld.global.nc.v2.f64 	{%fd451, %fd452}, [%rd233+16];
	fma.rn.f64 	%fd453, %fd450, %fd445, %fd451;
	fma.rn.f64 	%fd454, %fd453, %fd445, %fd452;
	ld.global.nc.v2.f64 	{%fd455, %fd456}, [%rd233+32];
	fma.rn.f64 	%fd457, %fd454, %fd445, %fd455;
	fma.rn.f64 	%fd458, %fd457, %fd445, %fd456;
	fma.rn.f64 	%fd459, %fd458, %fd480, %fd480;
	fma.rn.f64 	%fd460, %fd458, %fd445, 0d3FF0000000000000;
	selp.f64 	%fd461, %fd460, %fd459, %p134;
	and.b32  	%r751, %r862, 2;
	setp.eq.s32 	%p135, %r751, 0;
	mov.f64 	%fd462, 0d0000000000000000;
	sub.f64 	%fd463, %fd462, %fd461;
	selp.f64 	%fd79, %fd461, %fd463, %p135;
	ld.global.u64 	%rd264, [%rd97];
$L__BB1_154:
	mov.b64 	%fd464, %rd264;
	add.f64 	%fd465, %fd79, %fd464;
	mov.b64 	%rd234, %fd465;
	atom.relaxed.global.cas.b64 	%rd100, [%rd97], %rd264, %rd234;
	setp.ne.s64 	%p136, %rd264, %rd100;
	mov.u64 	%rd264, %rd100;
	@%p136 bra 	$L__BB1_154;
	add.s32 	%r860, %r860, 1;
	setp.ne.s32 	%p137, %r860, %r242;
	@%p137 bra 	$L__BB1_148;
	add.s32 	%r859, %r859, 1;
	setp.ne.s32 	%p138, %r859, %r243;
	@%p138 bra 	$L__BB1_147;
$L__BB1_157:
	add.s32 	%r752, %r795, 1;
	setp.ne.s32 	%p139, %r796, %r240;
	setp.eq.s32 	%p140, %r752, %r19;
	selp.b32 	%r795, 0, %r752, %p140;
	@%p139 bra 	$L__BB1_25;
$L__BB1_158:
	mov.u32 	%r753, %ntid.x;
	mov.u32 	%r754, %nctaid.x;
	mad.lo.s32 	%r755, %r753, %r754, %r755;
	setp.lt.s32 	%p141, %r755, %r241;
	@%p141 bra 	$L__BB1_2;
$L__BB1_159:
	st.global.v4.u32 	[%rd7], {%r823, %r822, %r821, %r824};
	st.global.v4.u32 	[%rd7+16], {%r825, %r826, %r827, %r828};
	st.global.v4.u32 	[%rd7+32], {%r14, %r15, %r842, %r13};
	st.global.v2.u32 	[%rd7+48], {%r17, %r18};
	st.global.f64 	[%rd7+56], %fd1;
	ret;

}
	// .globl	_ZN3cub18CUB_300001_SM_10006detail11EmptyKernelIvEEvv
.visible .entry _ZN3cub18CUB_300001_SM_10006detail11EmptyKernelIvEEvv()
{


	ret;

}
	// .globl	_ZN3cub18CUB_300001_SM_10006detail8for_each13static_kernelINS2_12policy_hub_t12policy_500_tEmN6thrust24THRUST_300001_SM_1000_NS8cuda_cub20__uninitialized_fill7functorINS7_10device_ptrI24curandStatePhilox4_32_10EESC_EEEEvT0_T1_
.visible .entry _ZN3cub18CUB_300001_SM_10006detail8for_each13static_kernelINS2_12policy_hub_t12policy_500_tEmN6thrust24THRUST_300001_SM_1000_NS8cuda_cub20__uninitialized_fill7functorINS7_10device_ptrI24curandStatePhilox4_32_10EESC_EEEEvT0_T1_(
	.param .u64 _ZN3cub18CUB_300001_SM_10006detail8for_each13static_kernelINS2_12policy_hub_t12policy_500_tEmN6thrust24THRUST_300001_SM_1000_NS8cuda_cub20__uninitialized_fill7functorINS7_10device_ptrI24curandStatePhilox4_32_10EESC_EEEEvT0_T1__param_0,
	.param .align 16 .b8 _ZN3cub18CUB_300001_SM_10006detail8for_each13static_kernelINS2_12policy_hub_t12policy_500_tEmN6thrust24THRUST_300001_SM_1000_NS8cuda_cub20__uninitialized_fill7functorINS7_10device_ptrI24curandStatePhilox4_32_10EESC_EEEEvT0_T1__param_1[80]
)
.maxntid 256
{
	.reg .pred 	%p<4>;
	.reg .b16 	%rs<9>;
	.reg .b32 	%r<44>;
	.reg .b32 	%f<3>;
	.reg .b64 	%rd<16>;
	.reg .b64 	%fd<3>;

	ld.param.f64 	%fd2, [_ZN3cub18CUB_300001_SM_10006detail8for_each13static_kernelINS2_12policy_hub_t12policy_500_tEmN6thrust24THRUST_300001_SM_1000_NS8cuda_cub20__uninitialized_fill7functorINS7_10device_ptrI24curandStatePhilox4_32_10EESC_EEEEvT0_T1__param_1+72];
	ld.param.f32 	%f2, [_ZN3cub18CUB_300001_SM_10006detail8for_each13static_kernelINS2_12policy_hub_t12policy_500_tEmN6thrust24THRUST_300001_SM_1000_NS8cuda_cub20__uninitialized_fill7functorINS7_10device_ptrI24curandStatePhilox4_32_10EESC_EEEEvT0_T1__param_1+68];
	ld.param.u32 	%r27, [_ZN3cub18CUB_300001_SM_10006detail8for_each13static_kernelINS2_12policy_hub_t12policy_500_tEmN6thrust24THRUST_300001_SM_1000_NS8cuda_cub20__uninitialized_fill7functorINS7_10device_ptrI24curandStatePhilox4_32_10EESC_EEEEvT0_T1__param_1+64];
	ld.param.u64 	%rd4, [_ZN3cub18CUB_300001_SM_10006detail8for_each13static_kernelINS2_12policy_hub_t12policy_500_tEmN6thrust24THRUST_300001_SM_1000_NS8cuda_cub20__uninitialized_fill7functorINS7_10device_ptrI24curandStatePhilox4_32_10EESC_EEEEvT0_T1__param_1];
	ld.param.u64 	%rd5, [_ZN3cub18CUB_300001_SM_10006detail8for_each13static_kernelINS2_12policy_hub_t12policy_500_tEmN6thrust24THRUST_300001_SM_1000_NS8cuda_cub20__uninitialized_fill7functorINS7_10device_ptrI24curandStatePhilox4_32_10EESC_EEEEvT0_T1__param_0];
	ld.param.v4.u32 	{%r23, %r24, %r25, %r26}, [_ZN3cub18CUB_300001_SM_10006detail8for_each13static_kernelINS2_12policy_hub_t12policy_500_tEmN6thrust24THRUST_300001_SM_1000_NS8cuda_cub20__uninitialized_fill7functorINS7_10device_ptrI24curandStatePhilox4_32_10EESC_EEEEvT0_T1__param_1+48];
	ld.param.v4.u32 	{%r19, %r20, %r21, %r22}, [_ZN3cub18CUB_300001_SM_10006detail8for_each13static_kernelINS2_12policy_hub_t12policy_500_tEmN6thrust24THRUST_300001_SM_1000_NS8cuda_cub20__uninitialized_fill7functorINS7_10device_ptrI24curandStatePhilox4_32_10EESC_EEEEvT0_T1__param_1+32];
	ld.param.v4.u32 	{%r15, %r16, %r17, %r18}, [_ZN3cub18CUB_300001_SM_10006detail8for_each13static_kernelINS2_12policy_hub_t12policy_500_tEmN6thrust24THRUST_300001_SM_1000_NS8cuda_cub20__uninitialized_fill7functorINS7_10device_ptrI24curandStatePhilox4_32_10EESC_EEEEvT0_T1__param_1+16];
	mov.u32 	%r38, %ctaid.x;
	mul.wide.u32 	%rd1, %r38, 512;
	sub.s64 	%rd2, %rd5, %rd1;
	setp.lt.u64 	%p1, %rd2, 512;
	@%p1 bra 	$L__BB3_2;
	mov.u32 	%r42, %tid.x;
	cvta.to.global.u64 	%rd11, %rd4;
	cvt.u64.u32 	%rd12, %r42;
	add.s64 	%rd13, %rd1, %rd12;
	shl.b64 	%rd14, %rd13, 6;
	add.s64 	%rd15, %rd11, %rd14;
	st.global.v4.u32 	[%rd15], {%r15, %r16, %r17, %r18};
	st.global.v4.u32 	[%rd15+16], {%r19, %r20, %r21, %r22};
	st.global.v4.u32 	[%rd15+32], {%r23, %r24, %r25, %r26};
	mov.b32 	%r43, %f2;
	st.global.v2.u32 	[%rd15+48], {%r27, %r43};
	st.global.f64 	[%rd15+56], %fd2;
	st.global.v4.u32 	[%rd15+16384], {%r15, %r16, %r17, %r18};
	st.global.v4.u32 	[%rd15+16400], {%r19, %r20, %r21, %r22};
	st.global.v4.u32 	[%rd15+16416], {%r23, %r24, %r25, %r26};
	st.global.v2.u32 	[%rd15+16432], {%r27, %r43};
	st.global.f64 	[%rd15+16440], %fd2;
	bra.uni 	$L__BB3_6;
$L__BB3_2:
	cvta.to.global.u64 	%rd6, %rd4;
	mov.u32 	%r14, %tid.x;
	cvt.u64.u32 	%rd7, %r14;
	setp.le.u64 	%p2, %rd2, %rd7;
	add.s64 	%rd8, %rd1, %rd7;
	shl.b64 	%rd9, %rd8, 6;
	add.s64 	%rd3, %rd6, %rd9;
	@%p2 bra 	$L__BB3_4;
	st.global.v4.u32 	[%rd3], {%r15, %r16, %r17, %r18};
	st.global.v4.u32 	[%rd3+16], {%r19, %r20, %r21, %r22};
	st.global.v4.u32 	[%rd3+32], {%r23, %r24, %r25, %r26};
	mov.b32 	%r39, %f2;
	st.global.v2.u32 	[%rd3+48], {%r27, %r39};
	st.global.f64 	[%rd3+56], %fd2;
$L__BB3_4:
	add.s32 	%r40, %r14, 256;
	cvt.u64.u32 	%rd10, %r40;
	setp.le.u64 	%p3, %rd2, %rd10;
	@%p3 bra 	$L__BB3_6;
	st.global.v4.u32 	[%rd3+16384], {%r15, %r16, %r17, %r18};
	st.global.v4.u32 	[%rd3+16400], {%r19, %r20, %r21, %r22};
	st.global.v4.u32 	[%rd3+16416], {%r23, %r24, %r25, %r26};
	mov.b32 	%r41, %f2;
	st.global.v2.u32 	[%rd3+16432], {%r27, %r41};
	st.global.f64 	[%rd3+16440], %fd2;
$L__BB3_6:
	ret;

}
.func  (.param .align 16 .b8 func_retval0[16]) __internal_trig_reduction_slowpathd(
	.param .b64 __internal_trig_reduction_slowpathd_param_0
)
{
	.local .align 8 .b8 	__local_depot4[40];
	.reg .b64 	%SP;
	.reg .b64 	%SPL;
	.reg .pred 	%p<10>;
	.reg .b32 	%r<47>;
	.reg .b64 	%rd<74>;
	.reg .b64 	%fd<5>;

	mov.u64 	%SPL, __local_depot4;
	ld.param.f64 	%fd4, [__internal_trig_reduction_slowpathd_param_0];
	add.u64 	%rd1, %SPL, 0;
	{
	.reg .b32 %temp; 
	mov.b64 	{%temp, %r1}, %fd4;
	}
	shr.u32 	%r2, %r1, 20;
	and.b32  	%r3, %r2, 2047;
	setp.eq.s32 	%p1, %r3, 2047;
	mov.b32 	%r46, 0;
	@%p1 bra 	$L__BB4_9;
	add.s32 	%r20, %r3, -1024;
	mov.b64 	%rd20, %fd4;
	shl.b64 	%rd2, %rd20, 11;
	shr.u32 	%r4, %r20, 6;
	sub.s32 	%r45, 15, %r4;
	sub.s32 	%r21, 19, %r4;
	setp.lt.u32 	%p2, %r20, 128;
	selp.b32 	%r6, 18, %r21, %p2;
	setp.ge.s32 	%p3, %r45, %r6;
	mov.b64 	%rd70, 0;
	@%p3 bra 	$L__BB4_4;
	add.s32 	%r23, %r6, %r4;
	neg.s32 	%r43, %r23;
	or.b64  	%rd3, %rd2, -9223372036854775808;
	mov.b64 	%rd70, 0;
	mov.b32 	%r42, 0;
	mov.u64 	%rd25, __cudart_i2opi_d;
	mov.u32 	%r44, %r45;
$L__BB4_3:
	.pragma "nounroll";
	mul.wide.s32 	%rd22, %r42, 8;
	add.s64 	%rd23, %rd1, %rd22;
	mul.wide.s32 	%rd24, %r44, 8;
	add.s64 	%rd26, %rd25, %rd24;
	ld.global.nc.u64 	%rd27, [%rd26];
	{
	.reg .u32 %r0, %r1, %r2, %r3, %alo, %ahi, %blo, %bhi, %clo, %chi;
	mov.b64 	{%alo,%ahi}, %rd27;
	mov.b64 	{%blo,%bhi}, %rd3;
	mov.b64 	{%clo,%chi}, %rd70;
	mad.lo.cc.u32 	%r0, %alo, %blo, %clo;
	madc.hi.cc.u32 	%r1, %alo, %blo, %chi;
	madc.hi.u32 	%r2, %alo, %bhi, 0;
	mad.lo.cc.u32 	%r1, %alo, %bhi, %r1;
	madc.hi.cc.u32 	%r2, %ahi, %blo, %r2;
	madc.hi.u32 	%r3, %ahi, %bhi, 0;
	mad.lo.cc.u32 	%r1, %ahi, %blo, %r1;
	madc.lo.cc.u32 	%r2, %ahi, %bhi, %r2;
	addc.u32 	%r3, %r3, 0;
	mov.b64 	%rd28, {%r0,%r1};
	mov.b64 	%rd70, {%r2,%r3};
	}
	st.local.u64 	[%rd23], %rd28;
	add.s32 	%r44, %r44, 1;
	add.s32 	%r43, %r43, 1;
	add.s32 	%r42, %r42, 1;
	setp.ne.s32 	%p4, %r43, -15;
	mov.u32 	%r45, %r6;
	@%p4 bra 	$L__BB4_3;
$L__BB4_4:
	cvt.s64.s32 	%rd29, %r45;
	cvt.u64.u32 	%rd30, %r4;
	add.s64 	%rd31, %rd30, %rd29;
	shl.b64 	%rd32, %rd31, 3;
	add.s64 	%rd33, %rd1, %rd32;
	st.local.u64 	[%rd33+-120], %rd70;
	and.b32  	%r15, %r2, 63;
	ld.local.u64 	%rd72, [%rd1+16];
	ld.local.u64 	%rd71, [%rd1+24];
	setp.eq.s32 	%p5, %r15, 0;
	@%p5 bra 	$L__BB4_6;
	shl.b64 	%rd34, %rd71, %r15;
	shr.u64 	%rd35, %rd72, 1;
	xor.b32  	%r24, %r15, 63;
	shr.u64 	%rd36, %rd35, %r24;
	or.b64  	%rd71, %rd34, %rd36;
	ld.local.u64 	%rd37, [%rd1+8];
	shl.b64 	%rd38, %rd72, %r15;
	shr.u64 	%rd39, %rd37, 1;
	shr.u64 	%rd40, %rd39, %r24;
	or.b64  	%rd72, %rd38, %rd40;
$L__BB4_6:
	and.b32  	%r25, %r1, -2147483648;
	shr.u64 	%rd41, %rd71, 62;
	cvt.u32.u64 	%r26, %rd41;
	mov.b64 	{%r27, %r28}, %rd71;
	mov.b64 	{%r29, %r30}, %rd72;
	shf.l.wrap.b32 	%r31, %r30, %r27, 2;
	shf.l.wrap.b32 	%r32, %r27, %r28, 2;
	mov.b64 	%rd42, {%r31, %r32};
	shl.b64 	%rd43, %rd72, 2;
	shr.u64 	%rd44, %rd42, 63;
	cvt.u32.u64 	%r33, %rd44;
	add.s32 	%r34, %r33, %r26;
	setp.eq.s32 	%p6, %r25, 0;
	neg.s32 	%r35, %r34;
	selp.b32 	%r46, %r34, %r35, %p6;
	setp.gt.s64 	%p7, %rd42, -1;
	mov.b64 	%rd45, 0;
	{
	.reg .u32 %r0, %r1, %r2, %r3, %a0, %a1, %a2, %a3, %b0, %b1, %b2, %b3;
	mov.b64 	{%a0,%a1}, %rd45;
	mov.b64 	{%a2,%a3}, %rd45;
	mov.b64 	{%b0,%b1}, %rd43;
	mov.b64 	{%b2,%b3}, %rd42;
	sub.cc.u32 	%r0, %a0, %b0;
	subc.cc.u32 	%r1, %a1, %b1;
	subc.cc.u32 	%r2, %a2, %b2;
	subc.u32 	%r3, %a3, %b3;
	mov.b64 	%rd46, {%r0,%r1};
	mov.b64 	%rd47, {%r2,%r3};
	}
	xor.b32  	%r36, %r25, -2147483648;
	selp.b64 	%rd73, %rd42, %rd47, %p7;
	selp.b64 	%rd14, %rd43, %rd46, %p7;
	selp.b32 	%r17, %r25, %r36, %p7;
	clz.b64 	%r37, %rd73;
	cvt.u64.u32 	%rd15, %r37;
	setp.eq.s32 	%p8, %r37, 0;
	@%p8 bra 	$L__BB4_8;
	cvt.u32.u64 	%r38, %rd15;
	and.b32  	%r39, %r38, 63;
	shl.b64 	%rd48, %rd73, %r39;
	shr.u64 	%rd49, %rd14, 1;
	not.b32 	%r40, %r38;
	and.b32  	%r41, %r40, 63;
	shr.u64 	%rd50, %rd49, %r41;
	or.b64  	%rd73, %rd48, %rd50;
$L__BB4_8:
	mov.b64 	%rd51, -3958705157555305931;
	{
	.reg .u32 %r0, %r1, %r2, %r3, %alo, %ahi, %blo, %bhi;
	mov.b64 	{%alo,%ahi}, %rd73;
	mov.b64 	{%blo,%bhi}, %rd51;
	mul.lo.u32 	%r0, %alo, %blo;
	mul.hi.u32 	%r1, %alo, %blo;
	mad.lo.cc.u32 	%r1, %alo, %bhi, %r1;
	madc.hi.u32 	%r2, %alo, %bhi, 0;
	mad.lo.cc.u32 	%r1, %ahi, %blo, %r1;
	madc.hi.cc.u32 	%r2, %ahi, %blo, %r2;
	madc.hi.u32 	%r3, %ahi, %bhi, 0;
	mad.lo.cc.u32 	%r2, %ahi, %bhi, %r2;
	addc.u32 	%r3, %r3, 0;
	mov.b64 	%rd52, {%r0,%r1};
	mov.b64 	%rd53, {%r2,%r3};
	}
	setp.gt.s64 	%p9, %rd53, 0;
	{
	.reg .u32 %r0, %r1, %r2, %r3, %a0, %a1, %a2, %a3, %b0, %b1, %b2, %b3;
	mov.b64 	{%a0,%a1}, %rd52;
	mov.b64 	{%a2,%a3}, %rd53;
	mov.b64 	{%b0,%b1}, %rd52;
	mov.b64 	{%b2,%b3}, %rd53;
	add.cc.u32 	%r0, %a0, %b0;
	addc.cc.u32 	%r1, %a1, %b1;
	addc.cc.u32 	%r2, %a2, %b2;
	addc.u32 	%r3, %a3, %b3;
	mov.b64 	%rd54, {%r0,%r1};
	mov.b64 	%rd55, {%r2,%r3};
	}
	selp.b64 	%rd56, %rd55, %rd53, %p9;
	selp.s64 	%rd57, -1, 0, %p9;
	sub.s64 	%rd58, %rd57, %rd15;
	cvt.u64.u32 	%rd59, %r17;
	shl.b64 	%rd60, %rd59, 32;
	add.s64 	%rd61, %rd56, 1;
	shr.u64 	%rd62, %rd61, 10;
	add.s64 	%rd63, %rd62, 1;
	shr.u64 	%rd64, %rd63, 1;
	shl.b64 	%rd65, %rd58, 52;
	add.s64 	%rd66, %rd65, %rd64;
	add.s64 	%rd67, %rd66, 4602678819172646912;
	or.b64  	%rd68, %rd67, %rd60;
	mov.b64 	%fd4, %rd68;
$L__BB4_9:
	st.param.f64 	[func_retval0], %fd4;
	st.param.b32 	[func_retval0+8], %r46;
	ret;

}


// ===== COMPILED SASS (sm_100) =====

	.target	sm_100

	.elftype	@"ET_EXEC"


//--------------------- .note.nv.tkinfo           --------------------------
	.section	.note.nv.tkinfo,"",@"SHT_NOTE"
	.sectionflags	@"SHF_NOTE_NV_TKINFO"
	.tkinfo
        /*0018*/ 	.word	0x00000002
        /*0030*/ 	.string	""
        /*0030*/ 	.string	"ptxas"
        /*0030*/ 	.string	"Cuda compilation tools, release 13.0, V13.0.88"
        /*0030*/ 	.string	"Build cuda_13.0.r13.0/compiler.36424714_0"
        /*0030*/ 	.string	"-arch sm_100 -m 64 "



//--------------------- .note.nv.cuinfo           --------------------------
	.section	.note.nv.cuinfo,"",@"SHT_NOTE"
	.sectionflags	@"SHF_NOTE_NV_CUINFO"
        /*0018*/ 	.short	0x0002
        /*001a*/ 	.short	0x0064
        /*001c*/ 	.short	0x0082
	.zero		2


//--------------------- .nv.info                  --------------------------
	.section	.nv.info,"",@"SHT_CUDA_INFO"
	.align	4


	//----- nvinfo : EIATTR_REGCOUNT
	.align		4
        /*0000*/ 	.byte	0x04, 0x2f
        /*0002*/ 	.short	(.L_56 - .L_55)
	.align		4
.L_55:
        /*0004*/ 	.word	index@(_Z12setup_kernelP24curandStatePhilox4_32_10m)
        /*0008*/ 	.word	0x00000018


	//----- nvinfo : EIATTR_FRAME_SIZE
	.align		4
.L_56:
        /*000c*/ 	.byte	0x04, 0x11
        /*000e*/ 	.short	(.L_58 - .L_57)
	.align		4
.L_57:
        /*0010*/ 	.word	index@(_Z12setup_kernelP24curandStatePhilox4_32_10m)
        /*0014*/ 	.word	0x00000000


	//----- nvinfo : EIATTR_REGCOUNT
	.align		4
.L_58:
        /*0018*/ 	.byte	0x04, 0x2f
        /*001a*/ 	.short	(.L_60 - .L_59)
	.align		4
.L_59:
        /*001c*/ 	.word	index@(_Z9propagateP24curandStatePhilox4_32_10PdS1_S1_S1_S1_iiddjjdjdjPKdS3_S3_S3_S3_d)
        /*0020*/ 	.word	0x00000069


	//----- nvinfo : EIATTR_FRAME_SIZE
	.align		4
.L_60:
        /*0024*/ 	.byte	0x04, 0x11
        /*0026*/ 	.short	(.L_62 - .L_61)
	.align		4
.L_61:
        /*0028*/ 	.word	index@($_Z9propagateP24curandStatePhilox4_32_10PdS1_S1_S1_S1_iiddjjdjdjPKdS3_S3_S3_S3_d$__internal_trig_reduction_slowpathd)
        /*002c*/ 	.word	0x00002f20


	//----- nvinfo : EIATTR_FRAME_SIZE
	.align		4
.L_62:
        /*0030*/ 	.byte	0x04, 0x11
        /*0032*/ 	.short	(.L_64 - .L_63)
	.align		4
.L_63:
        /*0034*/ 	.word	index@($__internal_1_$__cuda_sm20_dsqrt_rn_f64_mediumpath_v1)
        /*0038*/ 	.word	0x00002f20


	//----- nvinfo : EIATTR_FRAME_SIZE
	.align		4
.L_64:
        /*003c*/ 	.byte	0x04, 0x11
        /*003e*/ 	.short	(.L_66 - .L_65)
	.align		4
.L_65:
        /*0040*/ 	.word	index@($__internal_0_$__cuda_sm20_div_rn_f64_full)
        /*0044*/ 	.word	0x00002f20


	//----- nvinfo : EIATTR_FRAME_SIZE
	.align		4
.L_66:
        /*0048*/ 	.byte	0x04, 0x11
        /*004a*/ 	.short	(.L_68 - .L_67)
	.align		4
.L_67:
        /*004c*/ 	.word	index@(_Z9propagateP24curandStatePhilox4_32_10PdS1_S1_S1_S1_iiddjjdjdjPKdS3_S3_S3_S3_d)
        /*0050*/ 	.word	0x00002f20


	//----- nvinfo : EIATTR_REGCOUNT
	.align		4
.L_68:
        /*0054*/ 	.byte	0x04, 0x2f
        /*0056*/ 	.short	(.L_70 - .L_69)
	.align		4
.L_69:
        /*0058*/ 	.word	index@(_ZN3cub18CUB_300001_SM_10006detail11EmptyKernelIvEEvv)
        /*005c*/ 	.word	0x00000004


	//----- nvinfo : EIATTR_FRAME_SIZE
	.align		4
.L_70:
        /*0060*/ 	.byte	0x04, 0x11
        /*0062*/ 	.short	(.L_72 - .L_71)
	.align		4
.L_71:
        /*0064*/ 	.word	index@(_ZN3cub18CUB_300001_SM_10006detail11EmptyKernelIvEEvv)
        /*0068*/ 	.word	0x00000000


	//----- nvinfo : EIATTR_REGCOUNT
	.align		4
.L_72:
        /*006c*/ 	.byte	0x04, 0x2f
        /*006e*/ 	.short	(.L_74 - .L_73)
	.align		4
.L_73:
        /*0070*/ 	.word	index@(_ZN3cub18CUB_300001_SM_10006detail8for_each13static_kernelINS2_12policy_hub_t12policy_500_tEmN6thrust24THRUST_300001_SM_1000_NS8cuda_cub20__uninitialized_fill7functorINS7_10device_ptrI24curandStatePhilox4_32_10EESC_EEEEvT0_T1_)
        /*0074*/ 	.word	0x00000016


	//----- nvinfo : EIATTR_FRAME_SIZE
	.align		4
.L_74:
        /*0078*/ 	.byte	0x04, 0x11
        /*007a*/ 	.short	(.L_76 - .L_75)
	.align		4
.L_75:
        /*007c*/ 	.word	index@(_ZN3cub18CUB_300001_SM_10006detail8for_each13static_kernelINS2_12policy_hub_t12policy_500_tEmN6thrust24THRUST_300001_SM_1000_NS8cuda_cub20__uninitialized_fill7functorINS7_10device_ptrI24curandStatePhilox4_32_10EESC_EEEEvT0_T1_)
        /*0080*/ 	.word	0x00000000


	//----- nvinfo : EIATTR_MIN_STACK_SIZE
	.align		4
.L_76:
        /*0084*/ 	.byte	0x04, 0x12
        /*0086*/ 	.short	(.L_78 - .L_77)
	.align		4
.L_77:
        /*0088*/ 	.word	index@(_ZN3cub18CUB_300001_SM_10006detail8for_each13static_kernelINS2_12policy_hub_t12policy_500_tEmN6thrust24THRUST_300001_SM_1000_NS8cuda_cub20__uninitialized_fill7functorINS7_10device_ptrI24curandStatePhilox4_32_10EESC_EEEEvT0_T1_)
        /*008c*/ 	.word	0x00000000


	//----- nvinfo : EIATTR_MIN_STACK_SIZE
	.align		4
.L_78:
        /*0090*/ 	.byte	0x04, 0x12
        /*0092*/ 	.short	(.L_80 - .L_79)
	.align		4
.L_79:
        /*0094*/ 	.word	index@(_ZN3cub18CUB_300001_SM_10006detail11EmptyKernelIvEEvv)
        /*0098*/ 	.word	0x00000000


	//----- nvinfo : EIATTR_MIN_STACK_SIZE
	.align		4
.L_80:
        /*009c*/ 	.byte	0x04, 0x12
        /*009e*/ 	.short	(.L_82 - .L_81)
	.align		4
.L_81:
        /*00a0*/ 	.word	index@(_Z9propagateP24curandStatePhilox4_32_10PdS1_S1_S1_S1_iiddjjdjdjPKdS3_S3_S3_S3_d)
        /*00a4*/ 	.word	0x00002f20


	//----- nvinfo : EIATTR_MIN_STACK_SIZE
	.align		4
.L_82:
        /*00a8*/ 	.byte	0x04, 0x12
        /*00aa*/ 	.short	(.L_84 - .L_83)
	.align		4
.L_83:
        /*00ac*/ 	.word	index@(_Z12setup_kernelP24curandStatePhilox4_32_10m)
        /*00b0*/ 	.word	0x00000000
.L_84:


//--------------------- .nv.compat                --------------------------
	.section	.nv.compat,"",@"SHT_CUDA_COMPAT_INFO"
	.align	4
        /*0000*/ 	.byte	0x02, 0x09, 0x00, 0x00, 0x02, 0x02, 0x01, 0x00, 0x02, 0x05, 0x05, 0x00, 0x03, 0x07, 0x01, 0x01
        /*0010*/ 	.byte	0x02, 0x03, 0x00, 0x00, 0x02, 0x06, 0x01, 0x00, 0x04, 0x0b, 0x08, 0x00, 0x01, 0x00, 0x00, 0x00
        /*0020*/ 	.byte	0x00, 0x00, 0x00, 0x00


//--------------------- .nv.info._ZN3cub18CUB_300001_SM_10006detail8for_each13static_kernelINS2_12policy_hub_t12policy_500_tEmN6thrust24THRUST_300001_SM_1000_NS8cuda_cub20__uninitialized_fill7functorINS7_10device_ptrI24curandStatePhilox4_32_10EESC_EEEEvT0_T1_ --------------------------
	.section	.nv.info._ZN3cub18CUB_300001_SM_10006detail8for_each13static_kernelINS2_12policy_hub_t12policy_500_tEmN6thrust24THRUST_300001_SM_1000_NS8cuda_cub20__uninitialized_fill7functorINS7_10device_ptrI24curandStatePhilox4_32_10EESC_EEEEvT0_T1_,"",@"SHT_CUDA_INFO"
	.sectionflags	@""
	.align	4


	//----- nvinfo : EIATTR_CUDA_API_VERSION
	.align		4
        /*0000*/ 	.byte	0x04, 0x37
        /*0002*/ 	.short	(.L_86 - .L_85)
.L_85:
        /*0004*/ 	.word	0x00000082


	//----- nvinfo : EIATTR_KPARAM_INFO
	.align		4
.L_86:
        /*0008*/ 	.byte	0x04, 0x17
        /*000a*/ 	.short	(.L_88 - .L_87)
.L_87:
        /*000c*/ 	.word	0x00000000
        /*0010*/ 	.short	0x0001
        /*0012*/ 	.short	0x0010
        /*0014*/ 	.byte	0x00, 0xf0, 0x41, 0x01


	//----- nvinfo : EIATTR_KPARAM_INFO
	.align		4
.L_88:
        /*0018*/ 	.byte	0x04, 0x17
        /*001a*/ 	.short	(.L_90 - .L_89)
.L_89:
        /*001c*/ 	.word	0x00000000
        /*0020*/ 	.short	0x0000
        /*0022*/ 	.short	0x0000
        /*0024*/ 	.byte	0x00, 0xf0, 0x21, 0x00


	//----- nvinfo : EIATTR_SPARSE_MMA_MASK
	.align		4
.L_90:
        /*0028*/ 	.byte	0x03, 0x50
        /*002a*/ 	.short	0x0000


	//----- nvinfo : EIATTR_MAXREG_COUNT
	.align		4
        /*002c*/ 	.byte	0x03, 0x1b
        /*002e*/ 	.short	0x00ff


	//----- nvinfo : EIATTR_MERCURY_ISA_VERSION
	.align		4
        /*0030*/ 	.byte	0x03, 0x5f
        /*0032*/ 	.short	0x0101


	//----- nvinfo : EIATTR_VRC_CTA_INIT_COUNT
	.align		4
        /*0034*/ 	.byte	0x02, 0x4a
	.zero		1
	.zero		1


	//----- nvinfo : EIATTR_EXIT_INSTR_OFFSETS
	.align		4
        /*0038*/ 	.byte	0x04, 0x1c
        /*003a*/ 	.short	(.L_92 - .L_91)


	//   ....[0]....
.L_91:
        /*003c*/ 	.word	0x00000220


	//   ....[1]....
        /*0040*/ 	.word	0x00000400


	//   ....[2]....
        /*0044*/ 	.word	0x000004e0


	//----- nvinfo : EIATTR_MAX_THREADS
	.align		4
.L_92:
        /*0048*/ 	.byte	0x04, 0x05
        /*004a*/ 	.short	(.L_94 - .L_93)
.L_93:
        /*004c*/ 	.word	0x00000100
        /*0050*/ 	.word	0x00000001
        /*0054*/ 	.word	0x00000001


	//----- nvinfo : EIATTR_CRS_STACK_SIZE
	.align		4
.L_94:
        /*0058*/ 	.byte	0x04, 0x1e
        /*005a*/ 	.short	(.L_96 - .L_95)
.L_95:
        /*005c*/ 	.word	0x00000000


	//----- nvinfo : EIATTR_CBANK_PARAM_SIZE
	.align		4
.L_96:
        /*0060*/ 	.byte	0x03, 0x19
        /*0062*/ 	.short	0x0060


	//----- nvinfo : EIATTR_PARAM_CBANK
	.align		4
        /*0064*/ 	.byte	0x04, 0x0a
        /*0066*/ 	.short	(.L_98 - .L_97)
	.align		4
.L_97:
        /*0068*/ 	.word	index@(.nv.constant0._ZN3cub18CUB_300001_SM_10006detail8for_each13static_kernelINS2_12policy_hub_t12policy_500_tEmN6thrust24THRUST_300001_SM_1000_NS8cuda_cub20__uninitialized_fill7functorINS7_10device_ptrI24curandStatePhilox4_32_10EESC_EEEEvT0_T1_)
        /*006c*/ 	.short	0x0380
        /*006e*/ 	.short	0x0060


	//----- nvinfo : EIATTR_SW_WAR
	.align		4
.L_98:
        /*0070*/ 	.byte	0x04, 0x36
        /*0072*/ 	.short	(.L_100 - .L_99)
.L_99:
        /*0074*/ 	.word	0x00000008
.L_100:


//--------------------- .nv.info._ZN3cub18CUB_300001_SM_10006detail11EmptyKernelIvEEvv --------------------------
	.section	.nv.info._ZN3cub18CUB_300001_SM_10006detail11EmptyKernelIvEEvv,"",@"SHT_CUDA_INFO"
	.sectionflags	@""
	.align	4


	//----- nvinfo : EIATTR_CUDA_API_VERSION
	.align		4
        /*0000*/ 	.byte	0x04, 0x37
        /*0002*/ 	.short	(.L_102 - .L_101)
.L_101:
        /*0004*/ 	.word	0x00000082


	//----- nvinfo : EIATTR_SPARSE_MMA_MASK
	.align		4
.L_102:
        /*0008*/ 	.byte	0x03, 0x50
        /*000a*/ 	.short	0x0000


	//----- nvinfo : EIATTR_MAXREG_COUNT
	.align		4
        /*000c*/ 	.byte	0x03, 0x1b
        /*000e*/ 	.short	0x00ff


	//----- nvinfo : EIATTR_MERCURY_ISA_VERSION
	.align		4
        /*0010*/ 	.byte	0x03, 0x5f
        /*0012*/ 	.short	0x0101


	//----- nvinfo : EIATTR_VRC_CTA_INIT_COUNT
	.align		4
        /*0014*/ 	.byte	0x02, 0x4a
	.zero		1
	.zero		1


	//----- nvinfo : EIATTR_EXIT_INSTR_OFFSETS
	.align		4
        /*0018*/ 	.byte	0x04, 0x1c
        /*001a*/ 	.short	(.L_104 - .L_103)


	//   ....[0]....
.L_103:
        /*001c*/ 	.word	0x00000010


	//----- nvinfo : EIATTR_SW_WAR
	.align		4
.L_104:
        /*0020*/ 	.byte	0x04, 0x36
        /*0022*/ 	.short	(.L_106 - .L_105)
.L_105:
        /*0024*/ 	.word	0x00000008
.L_106:


//--------------------- .nv.info._Z9propagateP24curandStatePhilox4_32_10PdS1_S1_S1_S1_iiddjjdjdjPKdS3_S3_S3_S3_d --------------------------
	.section	.nv.info._Z9propagateP24curandStatePhilox4_32_10PdS1_S1_S1_S1_iiddjjdjdjPKdS3_S3_S3_S3_d,"",@"SHT_CUDA_INFO"
	.sectionflags	@""
	.align	4


	//----- nvinfo : EIATTR_CUDA_API_VERSION
	.align		4
        /*0000*/ 	.byte	0x04, 0x37
        /*0002*/ 	.short	(.L_108 - .L_107)
.L_107:
        /*0004*/ 	.word	0x00000082


	//----- nvinfo : EIATTR_KPARAM_INFO
	.align		4
.L_108:
        /*0008*/ 	.byte	0x04, 0x17
        /*000a*/ 	.short	(.L_110 - .L_109)
.L_109:
        /*000c*/ 	.word	0x00000000
        /*0010*/ 	.short	0x0015
        /*0012*/ 	.short	0x0098
        /*0014*/ 	.byte	0x00, 0xf0, 0x21, 0x00


	//----- nvinfo : EIATTR_KPARAM_INFO
	.align		4
.L_110:
        /*0018*/ 	.byte	0x04, 0x17
        /*001a*/ 	.short	(.L_112 - .L_111)
.L_111:
        /*001c*/ 	.word	0x00000000
        /*0020*/ 	.short	0x0014
        /*0022*/ 	.short	0x0090
        /*0024*/ 	.byte	0x00, 0xf5, 0x21, 0x00


	//----- nvinfo : EIATTR_KPARAM_INFO
	.align		4
.L_112:
        /*0028*/ 	.byte	0x04, 0x17
        /*002a*/ 	.short	(.L_114 - .L_113)
.L_113:
        /*002c*/ 	.word	0x00000000
        /*0030*/ 	.short	0x0013
        /*0032*/ 	.short	0x0088
        /*0034*/ 	.byte	0x00, 0xf5, 0x21, 0x00


	//----- nvinfo : EIATTR_KPARAM_INFO
	.align		4
.L_114:
        /*0038*/ 	.byte	0x04, 0x17
        /*003a*/ 	.short	(.L_116 - .L_115)
.L_115:
        /*003c*/ 	.word	0x00000000
        /*0040*/ 	.short	0x0012
        /*0042*/ 	.short	0x0080
        /*0044*/ 	.byte	0x00, 0xf5, 0x21, 0x00


	//----- nvinfo : EIATTR_KPARAM_INFO
	.align		4
.L_116:
        /*0048*/ 	.byte	0x04, 0x17
        /*004a*/ 	.short	(.L_118 - .L_117)
.L_117:
        /*004c*/ 	.word	0x00000000
        /*0050*/ 	.short	0x0011
        /*0052*/ 	.short	0x0078
        /*0054*/ 	.byte	0x00, 0xf5, 0x21, 0x00


	//----- nvinfo : EIATTR_KPARAM_INFO
	.align		4
.L_118:
        /*0058*/ 	.byte	0x04, 0x17
        /*005a*/ 	.short	(.L_120 - .L_119)
.L_119:
        /*005c*/ 	.word	0x00000000
        /*0060*/ 	.short	0x0010
        /*0062*/ 	.short	0x0070
        /*0064*/ 	.byte	0x00, 0xf5, 0x21, 0x00


	//----- nvinfo : EIATTR_KPARAM_INFO
	.align		4
.L_120:
        /*0068*/ 	.byte	0x04, 0x17
        /*006a*/ 	.short	(.L_122 - .L_121)
.L_121:
        /*006c*/ 	.word	0x00000000
        /*0070*/ 	.short	0x000f
        /*0072*/ 	.short	0x0068
        /*0074*/ 	.byte	0x00, 0xf0, 0x11, 0x00


	//----- nvinfo : EIATTR_KPARAM_INFO
	.align		4
.L_122:
        /*0078*/ 	.byte	0x04, 0x17
        /*007a*/ 	.short	(.L_124 - .L_123)
.L_123:
        /*007c*/ 	.word	0x00000000
        /*0080*/ 	.short	0x000e
        /*0082*/ 	.short	0x0060
        /*0084*/ 	.byte	0x00, 0xf0, 0x21, 0x00


	//----- nvinfo : EIATTR_KPARAM_INFO
	.align		4
.L_124:
        /*0088*/ 	.byte	0x04, 0x17
        /*008a*/ 	.short	(.L_126 - .L_125)
.L_125:
        /*008c*/ 	.word	0x00000000
        /*0090*/ 	.short	0x000d
        /*0092*/ 	.short	0x0058
        /*0094*/ 	.byte	0x00, 0xf0, 0x11, 0x00


	//----- nvinfo : EIATTR_KPARAM_INFO
	.align		4
.L_126:
        /*0098*/ 	.byte	0x04, 0x17
        /*009a*/ 	.short	(.L_128 - .L_127)
.L_127:
        /*009c*/ 	.word	0x00000000
        /*00a0*/ 	.short	0x000c
        /*00a2*/ 	.short	0x0050
        /*00a4*/ 	.byte	0x00, 0xf0, 0x21, 0x00


	//----- nvinfo : EIATTR_KPARAM_INFO
	.align		4
.L_128:
        /*00a8*/ 	.byte	0x04, 0x17
        /*00aa*/ 	.short	(.L_130 - .L_129)
.L_129:
        /*00ac*/ 	.word	0x00000000
        /*00b0*/ 	.short	0x000b
        /*00b2*/ 	.short	0x004c
        /*00b4*/ 	.byte	0x00, 0xf0, 0x11, 0x00


	//----- nvinfo : EIATTR_KPARAM_INFO
	.align		4
.L_130:
        /*00b8*/ 	.byte	0x04, 0x17
        /*00ba*/ 	.short	(.L_132 - .L_131)
.L_131:
        /*00bc*/ 	.word	0x00000000
        /*00c0*/ 	.short	0x000a
        /*00c2*/ 	.short	0x0048
        /*00c4*/ 	.byte	0x00, 0xf0, 0x11, 0x00


	//----- nvinfo : EIATTR_KPARAM_INFO
	.align		4
.L_132:
        /*00c8*/ 	.byte	0x04, 0x17
        /*00ca*/ 	.short	(.L_134 - .L_133)
.L_133:
        /*00cc*/ 	.word	0x00000000
        /*00d0*/ 	.short	0x0009
        /*00d2*/ 	.short	0x0040
        /*00d4*/ 	.byte	0x00, 0xf0, 0x21, 0x00


	//----- nvinfo : EIATTR_KPARAM_INFO
	.align		4
.L_134:
        /*00d8*/ 	.byte	0x04, 0x17
        /*00da*/ 	.short	(.L_136 - .L_135)
.L_135:
        /*00dc*/ 	.word	0x00000000
        /*00e0*/ 	.short	0x0008
        /*00e2*/ 	.short	0x0038
        /*00e4*/ 	.byte	0x00, 0xf0, 0x21, 0x00


	//----- nvinfo : EIATTR_KPARAM_INFO
	.align		4
.L_136:
        /*00e8*/ 	.byte	0x04, 0x17
        /*00ea*/ 	.short	(.L_138 - .L_137)
.L_137:
        /*00ec*/ 	.word	0x00000000
        /*00f0*/ 	.short	0x0007
        /*00f2*/ 	.short	0x0034
        /*00f4*/ 	.byte	0x00, 0xf0, 0x11, 0x00


	//----- nvinfo : EIATTR_KPARAM_INFO
	.align		4
.L_138:
        /*00f8*/ 	.byte	0x04, 0x17
        /*00fa*/ 	.short	(.L_140 - .L_139)
.L_139:
        /*00fc*/ 	.word	0x00000000
        /*0100*/ 	.short	0x0006
        /*0102*/ 	.short	0x0030
        /*0104*/ 	.byte	0x00, 0xf0, 0x11, 0x00


	//----- nvinfo : EIATTR_KPARAM_INFO
	.align		4
.L_140:
        /*0108*/ 	.byte	0x04, 0x17
        /*010a*/ 	.short	(.L_142 - .L_141)
.L_141:
        /*010c*/ 	.word	0x00000000
        /*0110*/ 	.short	0x0005
        /*0112*/ 	.short	0x0028
        /*0114*/ 	.byte	0x00, 0xf5, 0x21, 0x00


	//----- nvinfo : EIATTR_KPARAM_INFO
	.align		4
.L_142:
        /*0118*/ 	.byte	0x04, 0x17
        /*011a*/ 	.short	(.L_144 - .L_143)
.L_143:
        /*011c*/ 	.word	0x00000000
        /*0120*/ 	.short	0x0004
        /*0122*/ 	.short	0x0020
        /*0124*/ 	.byte	0x00, 0xf5, 0x21, 0x00


	//----- nvinfo : EIATTR_KPARAM_INFO
	.align		4
.L_144:
        /*0128*/ 	.byte	0x04, 0x17
        /*012a*/ 	.short	(.L_146 - .L_145)
.L_145:
        /*012c*/ 	.word	0x00000000
        /*0130*/ 	.short	0x0003
        /*0132*/ 	.short	0x0018
        /*0134*/ 	.byte	0x00, 0xf5, 0x21, 0x00


	//----- nvinfo : EIATTR_KPARAM_INFO
	.align		4
.L_146:
        /*0138*/ 	.byte	0x04, 0x17
        /*013a*/ 	.short	(.L_148 - .L_147)
.L_147:
        /*013c*/ 	.word	0x00000000
        /*0140*/ 	.short	0x0002
        /*0142*/ 	.short	0x0010
        /*0144*/ 	.byte	0x00, 0xf5, 0x21, 0x00


	//----- nvinfo : EIATTR_KPARAM_INFO
	.align		4
.L_148:
        /*0148*/ 	.byte	0x04, 0x17
        /*014a*/ 	.short	(.L_150 - .L_149)
.L_149:
        /*014c*/ 	.word	0x00000000
        /*0150*/ 	.short	0x0001
        /*0152*/ 	.short	0x0008
        /*0154*/ 	.byte	0x00, 0xf5, 0x21, 0x00


	//----- nvinfo : EIATTR_KPARAM_INFO
	.align		4
.L_150:
        /*0158*/ 	.byte	0x04, 0x17
        /*015a*/ 	.short	(.L_152 - .L_151)
.L_151:
        /*015c*/ 	.word	0x00000000
        /*0160*/ 	.short	0x0000
        /*0162*/ 	.short	0x0000
        /*0164*/ 	.byte	0x00, 0xf5, 0x21, 0x00


	//----- nvinfo : EIATTR_SPARSE_MMA_MASK
	.align		4
.L_152:
        /*0168*/ 	.byte	0x03, 0x50
        /*016a*/ 	.short	0x0000


	//----- nvinfo : EIATTR_MAXREG_COUNT
	.align		4
        /*016c*/ 	.byte	0x03, 0x1b
        /*016e*/ 	.short	0x00ff


	//----- nvinfo : EIATTR_EXTERNS
	.align		4
        /*0170*/ 	.byte	0x04, 0x0f
        /*0172*/ 	.short	(.L_154 - .L_153)


	//   ....[0]....
	.align		4
.L_153:
        /*0174*/ 	.word	index@(vprintf)


	//----- nvinfo : EIATTR_MERCURY_ISA_VERSION
	.align		4
.L_154:
        /*0178*/ 	.byte	0x03, 0x5f
        /*017a*/ 	.short	0x0101


	//----- nvinfo : EIATTR_VRC_CTA_INIT_COUNT
	.align		4
        /*017c*/ 	.byte	0x02, 0x4a
	.zero		1
	.zero		1


	//----- nvinfo : EIATTR_SYSCALL_OFFSETS
	.align		4
        /*0180*/ 	.byte	0x04, 0x46
        /*0182*/ 	.short	(.L_156 - .L_155)


	//   ....[0]....
.L_155:
        /*0184*/ 	.word	0x000027f0


	//----- nvinfo : EIATTR_EXIT_INSTR_OFFSETS
	.align		4
.L_156:
        /*0188*/ 	.byte	0x04, 0x1c
        /*018a*/ 	.short	(.L_158 - .L_157)


	//   ....[0]....
.L_157:
        /*018c*/ 	.word	0x00008220


	//----- nvinfo : EIATTR_INDIRECT_BRANCH_TARGETS
	.align		4
.L_158:
        /*0190*/ 	.byte	0x04, 0x34
        /*0192*/ 	.short	(.L_160 - .L_159)


	//   ....[0]....
.L_159:
        /*0194*/ 	.word	.L_x_190@srel
        /*0198*/ 	.short	0x0
        /*019a*/ 	.short	0x0
        /*019c*/ 	.word	0x3
        /*01a0*/ 	.word	.L_x_191@srel
        /*01a4*/ 	.word	.L_x_192@srel
        /*01a8*/ 	.word	.L_x_13@srel


	//----- nvinfo : EIATTR_CRS_STACK_SIZE
	.align		4
.L_160:
        /*01ac*/ 	.byte	0x04, 0x1e
        /*01ae*/ 	.short	(.L_162 - .L_161)
.L_161:
        /*01b0*/ 	.word	0x00000000


	//----- nvinfo : EIATTR_CBANK_PARAM_SIZE
	.align		4
.L_162:
        /*01b4*/ 	.byte	0x03, 0x19
        /*01b6*/ 	.short	0x00a0


	//----- nvinfo : EIATTR_PARAM_CBANK
	.align		4
        /*01b8*/ 	.byte	0x04, 0x0a
        /*01ba*/ 	.short	(.L_164 - .L_163)
	.align		4
.L_163:
        /*01bc*/ 	.word	index@(.nv.constant0._Z9propagateP24curandStatePhilox4_32_10PdS1_S1_S1_S1_iiddjjdjdjPKdS3_S3_S3_S3_d)
        /*01c0*/ 	.short	0x0380
        /*01c2*/ 	.short	0x00a0


	//----- nvinfo : EIATTR_SW_WAR
	.align		4
.L_164:
        /*01c4*/ 	.byte	0x04, 0x36
        /*01c6*/ 	.short	(.L_166 - .L_165)
.L_165:
        /*01c8*/ 	.word	0x00000008
.L_166:


//--------------------- .nv.info._Z12setup_kernelP24curandStatePhilox4_32_10m --------------------------
	.section	.nv.info._Z12setup_kernelP24curandStatePhilox4_32_10m,"",@"SHT_CUDA_INFO"
	.sectionflags	@""
	.align	4


	//----- nvinfo : EIATTR_CUDA_API_VERSION
	.align		4
        /*0000*/ 	.byte	0x04, 0x37
        /*0002*/ 	.short	(.L_168 - .L_167)
.L_167:
        /*0004*/ 	.word	0x00000082


	//----- nvinfo : EIATTR_KPARAM_INFO
	.align		4
.L_168:
        /*0008*/ 	.byte	0x04, 0x17
        /*000a*/ 	.short	(.L_170 - .L_169)
.L_169:
        /*000c*/ 	.word	0x00000000
        /*0010*/ 	.short	0x0001
        /*0012*/ 	.short	0x0008
        /*0014*/ 	.byte	0x00, 0xf0, 0x21, 0x00


	//----- nvinfo : EIATTR_KPARAM_INFO
	.align		4
.L_170:
        /*0018*/ 	.byte	0x04, 0x17
        /*001a*/ 	.short	(.L_172 - .L_171)
.L_171:
        /*001c*/ 	.word	0x00000000
        /*0020*/ 	.short	0x0000
        /*0022*/ 	.short	0x0000
        /*0024*/ 	.byte	0x00, 0xf5, 0x21, 0x00


	//----- nvinfo : EIATTR_SPARSE_MMA_MASK
	.align		4
.L_172:
        /*0028*/ 	.byte	0x03, 0x50
        /*002a*/ 	.short	0x0000


	//----- nvinfo : EIATTR_MAXREG_COUNT
	.align		4
        /*002c*/ 	.byte	0x03, 0x1b
        /*002e*/ 	.short	0x00ff


	//----- nvinfo : EIATTR_MERCURY_ISA_VERSION
	.align		4
        /*0030*/ 	.byte	0x03, 0x5f
        /*0032*/ 	.short	0x0101


	//----- nvinfo : EIATTR_VRC_CTA_INIT_COUNT
	.align		4
        /*0034*/ 	.byte	0x02, 0x4a
	.zero		1
	.zero		1


	//----- nvinfo : EIATTR_EXIT_INSTR_OFFSETS
	.align		4
        /*0038*/ 	.byte	0x04, 0x1c
        /*003a*/ 	.short	(.L_174 - .L_173)


	//   ....[0]....
.L_173:
        /*003c*/ 	.word	0x000004e0


	//----- nvinfo : EIATTR_CBANK_PARAM_SIZE
	.align		4
.L_174:
        /*0040*/ 	.byte	0x03, 0x19
        /*0042*/ 	.short	0x0010


	//----- nvinfo : EIATTR_PARAM_CBANK
	.align		4
        /*0044*/ 	.byte	0x04, 0x0a
        /*0046*/ 	.short	(.L_176 - .L_175)
	.align		4
.L_175:
        /*0048*/ 	.word	index@(.nv.constant0._Z12setup_kernelP24curandStatePhilox4_32_10m)
        /*004c*/ 	.short	0x0380
        /*004e*/ 	.short	0x0010


	//----- nvinfo : EIATTR_SW_WAR
	.align		4
.L_176:
        /*0050*/ 	.byte	0x04, 0x36
        /*0052*/ 	.short	(.L_178 - .L_177)
.L_177:
        /*0054*/ 	.word	0x00000008
.L_178:


//--------------------- .nv.callgraph             --------------------------
	.section	.nv.callgraph,"",@"SHT_CUDA_CALLGRAPH"
	.align	4
	.sectionentsize	8
	.align		4
        /*0000*/ 	.word	0x00000000
	.align		4
        /*0004*/ 	.word	0xffffffff
	.align		4
        /*0008*/ 	.word	index@(_Z9propagateP24curandStatePhilox4_32_10PdS1_S1_S1_S1_iiddjjdjdjPKdS3_S3_S3_S3_d)
	.align		4
        /*000c*/ 	.word	index@(vprintf)
	.align		4
        /*0010*/ 	.word	0x00000000
	.align		4
        /*0014*/ 	.word	0xfffffffe
	.align		4
        /*0018*/ 	.word	0x00000000
	.align		4
        /*001c*/ 	.word	0xfffffffd
	.align		4
        /*0020*/ 	.word	0x00000000
	.align		4
        /*0024*/ 	.word	0xfffffffc


//--------------------- .nv.constant4             --------------------------
	.section	.nv.constant4,"a",@progbits
	.align	8
	.align		8
.nv.constant4:
        /*0000*/ 	.dword	precalc_xorwow_matrix
	.align		8
        /*0008*/ 	.dword	precalc_xorwow_offset_matrix
	.align		8
        /*0010*/ 	.dword	mrg32k3aM1
	.align		8
        /*0018*/ 	.dword	mrg32k3aM2
	.align		8
        /*0020*/ 	.dword	mrg32k3aM1SubSeq
	.align		8
        /*0028*/ 	.dword	mrg32k3aM2SubSeq
	.align		8
        /*0030*/ 	.dword	mrg32k3aM1Seq
	.align		8
        /*0038*/ 	.dword	mrg32k3aM2Seq
	.align		8
        /*0040*/ 	.dword	_ZN34_INTERNAL_4b5b4b38_4_k_cu_7f1e8bdc4cuda3std3__45__cpo5beginE
	.align		8
        /*0048*/ 	.dword	_ZN34_INTERNAL_4b5b4b38_4_k_cu_7f1e8bdc4cuda3std3__45__cpo3endE
	.align		8
        /*0050*/ 	.dword	_ZN34_INTERNAL_4b5b4b38_4_k_cu_7f1e8bdc4cuda3std3__45__cpo6cbeginE
	.align		8
        /*0058*/ 	.dword	_ZN34_INTERNAL_4b5b4b38_4_k_cu_7f1e8bdc4cuda3std3__45__cpo4cendE
	.align		8
        /*0060*/ 	.dword	_ZN34_INTERNAL_4b5b4b38_4_k_cu_7f1e8bdc4cuda3std3__45__cpo6rbeginE
	.align		8
        /*0068*/ 	.dword	_ZN34_INTERNAL_4b5b4b38_4_k_cu_7f1e8bdc4cuda3std3__45__cpo4rendE
	.align		8
        /*0070*/ 	.dword	_ZN34_INTERNAL_4b5b4b38_4_k_cu_7f1e8bdc4cuda3std3__45__cpo7crbeginE
	.align		8
        /*0078*/ 	.dword	_ZN34_INTERNAL_4b5b4b38_4_k_cu_7f1e8bdc4cuda3std3__45__cpo5crendE
	.align		8
        /*0080*/ 	.dword	_ZN34_INTERNAL_4b5b4b38_4_k_cu_7f1e8bdc4cuda3std3__436_GLOBAL__N__4b5b4b38_4_k_cu_7f1e8bdc6ignoreE
	.align		8
        /*0088*/ 	.dword	_ZN34_INTERNAL_4b5b4b38_4_k_cu_7f1e8bdc4cuda3std3__419piecewise_constructE
	.align		8
        /*0090*/ 	.dword	_ZN34_INTERNAL_4b5b4b38_4_k_cu_7f1e8bdc4cuda3std3__48in_placeE
	.align		8
        /*0098*/ 	.dword	_ZN34_INTERNAL_4b5b4b38_4_k_cu_7f1e8bdc4cuda3std3__420unreachable_sentinelE
	.align		8
        /*00a0*/ 	.dword	_ZN34_INTERNAL_4b5b4b38_4_k_cu_7f1e8bdc4cuda3std3__47nulloptE
	.align		8
        /*00a8*/ 	.dword	_ZN34_INTERNAL_4b5b4b38_4_k_cu_7f1e8bdc4cuda3std3__48unexpectE
	.align		8
        /*00b0*/ 	.dword	_ZN34_INTERNAL_4b5b4b38_4_k_cu_7f1e8bdc4cuda3std6ranges3__45__cpo4swapE
	.align		8
        /*00b8*/ 	.dword	_ZN34_INTERNAL_4b5b4b38_4_k_cu_7f1e8bdc4cuda3std6ranges3__45__cpo9iter_moveE
	.align		8
        /*00c0*/ 	.dword	_ZN34_INTERNAL_4b5b4b38_4_k_cu_7f1e8bdc4cuda3std6ranges3__45__cpo5beginE
	.align		8
        /*00c8*/ 	.dword	_ZN34_INTERNAL_4b5b4b38_4_k_cu_7f1e8bdc4cuda3std6ranges3__45__cpo3endE
	.align		8
        /*00d0*/ 	.dword	_ZN34_INTERNAL_4b5b4b38_4_k_cu_7f1e8bdc4cuda3std6ranges3__45__cpo6cbeginE
	.align		8
        /*00d8*/ 	.dword	_ZN34_INTERNAL_4b5b4b38_4_k_cu_7f1e8bdc4cuda3std6ranges3__45__cpo4cendE
	.align		8
        /*00e0*/ 	.dword	_ZN34_INTERNAL_4b5b4b38_4_k_cu_7f1e8bdc4cuda3std6ranges3__45__cpo7advanceE
	.align		8
        /*00e8*/ 	.dword	_ZN34_INTERNAL_4b5b4b38_4_k_cu_7f1e8bdc4cuda3std6ranges3__45__cpo9iter_swapE
	.align		8
        /*00f0*/ 	.dword	_ZN34_INTERNAL_4b5b4b38_4_k_cu_7f1e8bdc4cuda3std6ranges3__45__cpo4nextE
	.align		8
        /*00f8*/ 	.dword	_ZN34_INTERNAL_4b5b4b38_4_k_cu_7f1e8bdc4cuda3std6ranges3__45__cpo4prevE
	.align		8
        /*0100*/ 	.dword	_ZN34_INTERNAL_4b5b4b38_4_k_cu_7f1e8bdc4cuda3std6ranges3__45__cpo4dataE
	.align		8
        /*0108*/ 	.dword	_ZN34_INTERNAL_4b5b4b38_4_k_cu_7f1e8bdc4cuda3std6ranges3__45__cpo5cdataE
	.align		8
        /*0110*/ 	.dword	_ZN34_INTERNAL_4b5b4b38_4_k_cu_7f1e8bdc4cuda3std6ranges3__45__cpo4sizeE
	.align		8
        /*0118*/ 	.dword	_ZN34_INTERNAL_4b5b4b38_4_k_cu_7f1e8bdc4cuda3std6ranges3__45__cpo5ssizeE
	.align		8
        /*0120*/ 	.dword	_ZN34_INTERNAL_4b5b4b38_4_k_cu_7f1e8bdc4cuda3std6ranges3__45__cpo8distanceE
	.align		8
        /*0128*/ 	.dword	_ZN34_INTERNAL_4b5b4b38_4_k_cu_7f1e8bdc6thrust24THRUST_300001_SM_1000_NS8cuda_cub3parE
	.align		8
        /*0130*/ 	.dword	_ZN34_INTERNAL_4b5b4b38_4_k_cu_7f1e8bdc6thrust24THRUST_300001_SM_1000_NS8cuda_cub10par_nosyncE
	.align		8
        /*0138*/ 	.dword	_ZN34_INTERNAL_4b5b4b38_4_k_cu_7f1e8bdc6thrust24THRUST_300001_SM_1000_NS6system6detail10sequential3seqE
	.align		8
        /*0140*/ 	.dword	_ZN34_INTERNAL_4b5b4b38_4_k_cu_7f1e8bdc6thrust24THRUST_300001_SM_1000_NS12placeholders2_1E
	.align		8
        /*0148*/ 	.dword	_ZN34_INTERNAL_4b5b4b38_4_k_cu_7f1e8bdc6thrust24THRUST_300001_SM_1000_NS12placeholders2_2E
	.align		8
        /*0150*/ 	.dword	_ZN34_INTERNAL_4b5b4b38_4_k_cu_7f1e8bdc6thrust24THRUST_300001_SM_1000_NS12placeholders2_3E
	.align		8
        /*0158*/ 	.dword	_ZN34_INTERNAL_4b5b4b38_4_k_cu_7f1e8bdc6thrust24THRUST_300001_SM_1000_NS12placeholders2_4E
	.align		8
        /*0160*/ 	.dword	_ZN34_INTERNAL_4b5b4b38_4_k_cu_7f1e8bdc6thrust24THRUST_300001_SM_1000_NS12placeholders2_5E
	.align		8
        /*0168*/ 	.dword	_ZN34_INTERNAL_4b5b4b38_4_k_cu_7f1e8bdc6thrust24THRUST_300001_SM_1000_NS12placeholders2_6E
	.align		8
        /*0170*/ 	.dword	_ZN34_INTERNAL_4b5b4b38_4_k_cu_7f1e8bdc6thrust24THRUST_300001_SM_1000_NS12placeholders2_7E
	.align		8
        /*0178*/ 	.dword	_ZN34_INTERNAL_4b5b4b38_4_k_cu_7f1e8bdc6thrust24THRUST_300001_SM_1000_NS12placeholders2_8E
	.align		8
        /*0180*/ 	.dword	_ZN34_INTERNAL_4b5b4b38_4_k_cu_7f1e8bdc6thrust24THRUST_300001_SM_1000_NS12placeholders2_9E
	.align		8
        /*0188*/ 	.dword	_ZN34_INTERNAL_4b5b4b38_4_k_cu_7f1e8bdc6thrust24THRUST_300001_SM_1000_NS12placeholders3_10E
	.align		8
        /*0190*/ 	.dword	_ZN34_INTERNAL_4b5b4b38_4_k_cu_7f1e8bdc6thrust24THRUST_300001_SM_1000_NS3seqE
	.align		8
        /*0198*/ 	.dword	$str
	.align		8
        /*01a0*/ 	.dword	__cudart_i2opi_d
	.align		8
        /*01a8*/ 	.dword	__cudart_sin_cos_coeffs
	.align		8
        /*01b0*/ 	.dword	vprintf


//--------------------- .nv.constant3             --------------------------
	.section	.nv.constant3,"a",@progbits
	.align	8
.nv.constant3:
	.type		__cr_lgamma_table,@object
	.size		__cr_lgamma_table,(.L_8 - __cr_lgamma_table)
__cr_lgamma_table:
        /*0000*/ 	.byte	0x00, 0x00, 0x00, 0x00, 0x00, 0x00, 0x00, 0x00, 0x00, 0x00, 0x00, 0x00, 0x00, 0x00, 0x00, 0x00
        /*0010*/ 	.byte	0xef, 0x39, 0xfa, 0xfe, 0x42, 0x2e, 0xe6, 0x3f, 0x02, 0x20, 0x2a, 0xfa, 0x0b, 0xab, 0xfc, 0x3f
        /*0020*/ 	.byte	0xf9, 0x2c, 0x92, 0x7c, 0xa7, 0x6c, 0x09, 0x40, 0xc9, 0x79, 0x44, 0x3c, 0x64, 0x26, 0x13, 0x40
        /*0030*/ 	.byte	0xca, 0x01, 0xcf, 0x3a, 0x27, 0x51, 0x1a, 0x40, 0x30, 0xcc, 0x2d, 0xf3, 0xe1, 0x0c, 0x21, 0x40
        /*0040*/ 	.byte	0x0d, 0xb7, 0xfc, 0x82, 0x8e, 0x35, 0x25, 0x40
.L_8:


//--------------------- .nv.constant2._Z9propagateP24curandStatePhilox4_32_10PdS1_S1_S1_S1_iiddjjdjdjPKdS3_S3_S3_S3_d --------------------------
	.section	.nv.constant2._Z9propagateP24curandStatePhilox4_32_10PdS1_S1_S1_S1_iiddjjdjdjPKdS3_S3_S3_S3_d,"a",@progbits
	.sectionflags	@""
	.align	4
.nv.constant2._Z9propagateP24curandStatePhilox4_32_10PdS1_S1_S1_S1_iiddjjdjdjPKdS3_S3_S3_S3_d:
        /*0000*/ 	.byte	0x50, 0x12, 0x00, 0x00, 0x90, 0x0e, 0x00, 0x00, 0x20, 0x16, 0x00, 0x00


//--------------------- .text._ZN3cub18CUB_300001_SM_10006detail8for_each13static_kernelINS2_12policy_hub_t12policy_500_tEmN6thrust24THRUST_300001_SM_1000_NS8cuda_cub20__uninitialized_fill7functorINS7_10device_ptrI24curandStatePhilox4_32_10EESC_EEEEvT0_T1_ --------------------------
	.section	.text._ZN3cub18CUB_300001_SM_10006detail8for_each13static_kernelINS2_12policy_hub_t12policy_500_tEmN6thrust24THRUST_300001_SM_1000_NS8cuda_cub20__uninitialized_fill7functorINS7_10device_ptrI24curandStatePhilox4_32_10EESC_EEEEvT0_T1_,"ax",@progbits
	.align	128
        .global         _ZN3cub18CUB_300001_SM_10006detail8for_each13static_kernelINS2_12policy_hub_t12policy_500_tEmN6thrust24THRUST_300001_SM_1000_NS8cuda_cub20__uninitialized_fill7functorINS7_10device_ptrI24curandStatePhilox4_32_10EESC_EEEEvT0_T1_
        .type           _ZN3cub18CUB_300001_SM_10006detail8for_each13static_kernelINS2_12policy_hub_t12policy_500_tEmN6thrust24THRUST_300001_SM_1000_NS8cuda_cub20__uninitialized_fill7functorINS7_10device_ptrI24curandStatePhilox4_32_10EESC_EEEEvT0_T1_,@function
        .size           _ZN3cub18CUB_300001_SM_10006detail8for_each13static_kernelINS2_12policy_hub_t12policy_500_tEmN6thrust24THRUST_300001_SM_1000_NS8cuda_cub20__uninitialized_fill7functorINS7_10device_ptrI24curandStatePhilox4_32_10EESC_EEEEvT0_T1_,(.L_x_197 - _ZN3cub18CUB_300001_SM_10006detail8for_each13static_kernelINS2_12policy_hub_t12policy_500_tEmN6thrust24THRUST_300001_SM_1000_NS8cuda_cub20__uninitialized_fill7functorINS7_10device_ptrI24curandStatePhilox4_32_10EESC_EEEEvT0_T1_)
        .other          _ZN3cub18CUB_300001_SM_10006detail8for_each13static_kernelINS2_12policy_hub_t12policy_500_tEmN6thrust24THRUST_300001_SM_1000_NS8cuda_cub20__uninitialized_fill7functorINS7_10device_ptrI24curandStatePhilox4_32_10EESC_EEEEvT0_T1_,@"STO_CUDA_ENTRY STV_DEFAULT"
_ZN3cub18CUB_300001_SM_10006detail8for_each13static_kernelINS2_12policy_hub_t12policy_500_tEmN6thrust24THRUST_300001_SM_1000_NS8cuda_cub20__uninitialized_fill7functorINS7_10device_ptrI24curandStatePhilox4_32_10EESC_EEEEvT0_T1_:
.text._ZN3cub18CUB_300001_SM_10006detail8for_each13static_kernelINS2_12policy_hub_t12policy_500_tEmN6thrust24THRUST_300001_SM_1000_NS8cuda_cub20__uninitialized_fill7functorINS7_10device_ptrI24curandStatePhilox4_32_10EESC_EEEEvT0_T1_:
[----:B------:R-:W-:Y:S08]  /*0000*/  LDC R1, c[0x0][0x37c] ;  /* 0x0000df00ff017b82 */ /* 0x000ff00000000800 */
[----:B------:R-:W0:Y:S01]  /*0010*/  S2UR UR4, SR_CTAID.X ;  /* 0x00000000000479c3 */ /* 0x000e220000002500 */
[----:B------:R-:W1:Y:S01]  /*0020*/  LDCU.64 UR6, c[0x0][0x380] ;  /* 0x00007000ff0677ac */ /* 0x000e620008000a00 */
[----:B------:R-:W2:Y:S01]  /*0030*/  LDCU.64 UR8, c[0x0][0x358] ;  /* 0x00006b00ff0877ac */ /* 0x000ea20008000a00 */
[----:B0-----:R-:W-:-:S04]  /*0040*/  UIMAD.WIDE.U32 UR4, UR4, 0x200, URZ ;  /* 0x00000200040478a5 */ /* 0x001fc8000f8e00ff */
[----:B-1----:R-:W-:-:S04]  /*0050*/  UIADD3 UR6, UP0, UPT, -UR4, UR6, URZ ;  /* 0x0000000604067290 */ /* 0x002fc8000ff1e1ff */
[----:B------:R-:W-:Y:S02]  /*0060*/  UIADD3.X UR7, UPT, UPT, ~UR5, UR7, URZ, UP0, !UPT ;  /* 0x0000000705077290 */ /* 0x000fe400087fe5ff */
[----:B------:R-:W-:-:S04]  /*0070*/  UISETP.GE.U32.AND UP0, UPT, UR6, 0x200, UPT ;  /* 0x000002000600788c */ /* 0x000fc8000bf06070 */
[----:B------:R-:W-:-:S09]  /*0080*/  UISETP.GE.U32.AND.EX UP0, UPT, UR7, URZ, UPT, UP0 ;  /* 0x000000ff0700728c */ /* 0x000fd2000bf06100 */
[----:B--2---:R-:W-:Y:S05]  /*0090*/  BRA.U !UP0, `(.L_x_0) ;  /* 0x0000000108647547 */ /* 0x004fea000b800000 */
[----:B------:R-:W0:Y:S01]  /*00a0*/  S2R R0, SR_TID.X ;  /* 0x0000000000007919 */ /* 0x000e220000002100 */
[----:B------:R-:W1:Y:S01]  /*00b0*/  LDCU.64 UR10, c[0x0][0x390] ;  /* 0x00007200ff0a77ac */ /* 0x000e620008000a00 */
[----:B------:R-:W2:Y:S08]  /*00c0*/  LDC.64 R12, c[0x0][0x3a0] ;  /* 0x0000e800ff0c7b82 */ /* 0x000eb00000000a00 */
[----:B------:R-:W2:Y:S08]  /*00d0*/  LDC.64 R14, c[0x0][0x3a8] ;  /* 0x0000ea00ff0e7b82 */ /* 0x000eb00000000a00 */
[----:B------:R-:W3:Y:S08]  /*00e0*/  LDC.64 R8, c[0x0][0x3b0] ;  /* 0x0000ec00ff087b82 */ /* 0x000ef00000000a00 */
[----:B------:R-:W3:Y:S01]  /*00f0*/  LDC.64 R10, c[0x0][0x3b8] ;  /* 0x0000ee00ff0a7b82 */ /* 0x000ee20000000a00 */
[----:B0-----:R-:W-:-:S07]  /*0100*/  IADD3 R0, P0, PT, R0, UR4, RZ ;  /* 0x0000000400007c10 */ /* 0x001fce000ff1e0ff */
[----:B------:R-:W0:Y:S01]  /*0110*/  LDC.64 R4, c[0x0][0x3c0] ;  /* 0x0000f000ff047b82 */ /* 0x000e220000000a00 */
[----:B------:R-:W-:Y:S01]  /*0120*/  IMAD.X R3, RZ, RZ, UR5, P0 ;  /* 0x00000005ff037e24 */ /* 0x000fe200080e06ff */
[----:B-1----:R-:W-:-:S06]  /*0130*/  LEA R2, P0, R0, UR10, 0x6 ;  /* 0x0000000a00027c11 */ /* 0x002fcc000f8030ff */
[----:B------:R-:W0:Y:S01]  /*0140*/  LDC.64 R6, c[0x0][0x3c8] ;  /* 0x0000f200ff067b82 */ /* 0x000e220000000a00 */
[----:B------:R-:W-:-:S05]  /*0150*/  LEA.HI.X R3, R0, UR11, R3, 0x6, P0 ;  /* 0x0000000b00037c11 */ /* 0x000fca00080f3403 */
[----:B--2---:R-:W-:Y:S02]  /*0160*/  STG.E.128 desc[UR8][R2.64], R12 ;  /* 0x0000000c02007986 */ /* 0x004fe4000c101d08 */
[----:B------:R-:W1:Y:S02]  /*0170*/  LDC.64 R18, c[0x0][0x3d0] ;  /* 0x0000f400ff127b82 */ /* 0x000e640000000a00 */
[----:B------:R-:W-:Y:S04]  /*0180*/  STG.E.128 desc[UR8][R2.64+0x4000], R12 ;  /* 0x0040000c02007986 */ /* 0x000fe8000c101d08 */
[----:B---3--:R-:W-:Y:S02]  /*0190*/  STG.E.128 desc[UR8][R2.64+0x10], R8 ;  /* 0x0000100802007986 */ /* 0x008fe4000c101d08 */
[----:B------:R-:W2:Y:S02]  /*01a0*/  LDC.64 R16, c[0x0][0x3d8] ;  /* 0x0000f600ff107b82 */ /* 0x000ea40000000a00 */
[----:B------:R-:W-:Y:S04]  /*01b0*/  STG.E.128 desc[UR8][R2.64+0x4010], R8 ;  /* 0x0040100802007986 */ /* 0x000fe8000c101d08 */
[----:B0-----:R-:W-:Y:S04]  /*01c0*/  STG.E.128 desc[UR8][R2.64+0x20], R4 ;  /* 0x0000200402007986 */ /* 0x001fe8000c101d08 */
[----:B------:R-:W-:Y:S04]  /*01d0*/  STG.E.128 desc[UR8][R2.64+0x4020], R4 ;  /* 0x0040200402007986 */ /* 0x000fe8000c101d08 */
[----:B-1----:R-:W-:Y:S04]  /*01e0*/  STG.E.64 desc[UR8][R2.64+0x30], R18 ;  /* 0x0000301202007986 */ /* 0x002fe8000c101b08 */
[----:B------:R-:W-:Y:S04]  /*01f0*/  STG.E.64 desc[UR8][R2.64+0x4030], R18 ;  /* 0x0040301202007986 */ /* 0x000fe8000c101b08 */
[----:B--2---:R-:W-:Y:S04]  /*0200*/  STG.E.64 desc[UR8][R2.64+0x38], R16 ;  /* 0x0000381002007986 */ /* 0x004fe8000c101b08 */
[----:B------:R-:W-:Y:S01]  /*0210*/  STG.E.64 desc[UR8][R2.64+0x4038], R16 ;  /* 0x0040381002007986 */ /* 0x000fe2000c101b08 */
[----:B------:R-:W-:Y:S05]  /*0220*/  EXIT ;  /* 0x000000000000794d */ /* 0x000fea0003800000 */
.L_x_0:
[----:B------:R-:W0:Y:S01]  /*0230*/  S2R R0, SR_TID.X ;  /* 0x0000000000007919 */ /* 0x000e220000002100 */
[----:B------:R-:W1:Y:S01]  /*0240*/  LDCU.64 UR10, c[0x0][0x390] ;  /* 0x00007200ff0a77ac */ /* 0x000e620008000a00 */
[----:B------:R-:W-:Y:S01]  /*0250*/  IMAD.U32 R4, RZ, RZ, UR7 ;  /* 0x00000007ff047e24 */ /* 0x000fe2000f8e00ff */
[----:B------:R-:W-:Y:S01]  /*0260*/  BSSY.RECONVERGENT B0, `(.L_x_1) ;  /* 0x0000019000007945 */ /* 0x000fe20003800200 */
[----:B------:R-:W-:Y:S01]  /*0270*/  IMAD.U32 R5, RZ, RZ, UR7 ;  /* 0x00000007ff057e24 */ /* 0x000fe2000f8e00ff */
[C---:B0-----:R-:W-:Y:S01]  /*0280*/  ISETP.LT.U32.AND P1, PT, R0.reuse, UR6, PT ;  /* 0x0000000600007c0c */ /* 0x041fe2000bf21070 */
[C---:B------:R-:W-:Y:S01]  /*0290*/  VIADD R2, R0.reuse, 0x100 ;  /* 0x0000010000027836 */ /* 0x040fe20000000000 */
[----:B------:R-:W-:Y:S02]  /*02a0*/  IADD3 R0, P2, PT, R0, UR4, RZ ;  /* 0x0000000400007c10 */ /* 0x000fe4000ff5e0ff */
[----:B------:R-:W-:Y:S02]  /*02b0*/  ISETP.GT.U32.AND.EX P1, PT, R4, RZ, PT, P1 ;  /* 0x000000ff0400720c */ /* 0x000fe40003f24110 */
[----:B------:R-:W-:Y:S01]  /*02c0*/  ISETP.LT.U32.AND P0, PT, R2, UR6, PT ;  /* 0x0000000602007c0c */ /* 0x000fe2000bf01070 */
[----:B------:R-:W-:Y:S01]  /*02d0*/  IMAD.X R3, RZ, RZ, UR5, P2 ;  /* 0x00000005ff037e24 */ /* 0x000fe200090e06ff */
[----:B-1----:R-:W-:-:S02]  /*02e0*/  LEA R2, P2, R0, UR10, 0x6 ;  /* 0x0000000a00027c11 */ /* 0x002fc4000f8430ff */
[----:B------:R-:W-:Y:S02]  /*02f0*/  ISETP.GT.U32.AND.EX P0, PT, R5, RZ, PT, P0 ;  /* 0x000000ff0500720c */ /* 0x000fe40003f04100 */
[----:B------:R-:W-:-:S05]  /*0300*/  LEA.HI.X R3, R0, UR11, R3, 0x6, P2 ;  /* 0x0000000b00037c11 */ /* 0x000fca00090f3403 */
[----:B------:R-:W-:Y:S06]  /*0310*/  @!P1 BRA `(.L_x_2) ;  /* 0x0000000000349947 */ /* 0x000fec0003800000 */
[----:B------:R-:W0:Y:S08]  /*0320*/  LDC.64 R8, c[0x0][0x3a0] ;  /* 0x0000e800ff087b82 */ /* 0x000e300000000a00 */
[----:B------:R-:W0:Y:S08]  /*0330*/  LDC.64 R10, c[0x0][0x3a8] ;  /* 0x0000ea00ff0a7b82 */ /* 0x000e300000000a00 */
[----:B------:R-:W1:Y:S08]  /*0340*/  LDC.64 R12, c[0x0][0x3b0] ;  /* 0x0000ec00ff0c7b82 */ /* 0x000e700000000a00 */
[----:B------:R-:W1:Y:S08]  /*0350*/  LDC.64 R14, c[0x0][0x3b8] ;  /* 0x0000ee00ff0e7b82 */ /* 0x000e700000000a00 */
[----:B------:R-:W2:Y:S01]  /*0360*/  LDC.64 R16, c[0x0][0x3c0] ;  /* 0x0000f000ff107b82 */ /* 0x000ea20000000a00 */
[----:B0-----:R0:W-:Y:S07]  /*0370*/  STG.E.128 desc[UR8][R2.64], R8 ;  /* 0x0000000802007986 */ /* 0x0011ee000c101d08 */
[----:B------:R-:W2:Y:S08]  /*0380*/  LDC.64 R18, c[0x0][0x3c8] ;  /* 0x0000f200ff127b82 */ /* 0x000eb00000000a00 */
[----:B------:R-:W3:Y:S01]  /*0390*/  LDC.64 R6, c[0x0][0x3d0] ;  /* 0x0000f400ff067b82 */ /* 0x000ee20000000a00 */
[----:B-1----:R0:W-:Y:S07]  /*03a0*/  STG.E.128 desc[UR8][R2.64+0x10], R12 ;  /* 0x0000100c02007986 */ /* 0x0021ee000c101d08 */
[----:B------:R-:W1:Y:S01]  /*03b0*/  LDC.64 R4, c[0x0][0x3d8] ;  /* 0x0000f600ff047b82 */ /* 0x000e620000000a00 */
[----:B--2---:R0:W-:Y:S04]  /*03c0*/  STG.E.128 desc[UR8][R2.64+0x20], R16 ;  /* 0x0000201002007986 */ /* 0x0041e8000c101d08 */
[----:B---3--:R0:W-:Y:S04]  /*03d0*/  STG.E.64 desc[UR8][R2.64+0x30], R6 ;  /* 0x0000300602007986 */ /* 0x0081e8000c101b08 */
[----:B-1----:R0:W-:Y:S02]  /*03e0*/  STG.E.64 desc[UR8][R2.64+0x38], R4 ;  /* 0x0000380402007986 */ /* 0x0021e4000c101b08 */
.L_x_2:
[----:B------:R-:W-:Y:S05]  /*03f0*/  BSYNC.RECONVERGENT B0 ;  /* 0x0000000000007941 */ /* 0x000fea0003800200 */
.L_x_1:
[----:B------:R-:W-:Y:S05]  /*0400*/  @!P0 EXIT ;  /* 0x000000000000894d */ /* 0x000fea0003800000 */
[----:B0-----:R-:W0:Y:S08]  /*0410*/  LDC.64 R8, c[0x0][0x3a0] ;  /* 0x0000e800ff087b82 */ /* 0x001e300000000a00 */
[----:B------:R-:W0:Y:S08]  /*0420*/  LDC.64 R10, c[0x0][0x3a8] ;  /* 0x0000ea00ff0a7b82 */ /* 0x000e300000000a00 */
[----:B------:R-:W1:Y:S08]  /*0430*/  LDC.64 R12, c[0x0][0x3b0] ;  /* 0x0000ec00ff0c7b82 */ /* 0x000e700000000a00 */
[----:B------:R-:W1:Y:S08]  /*0440*/  LDC.64 R14, c[0x0][0x3b8] ;  /* 0x0000ee00ff0e7b82 */ /* 0x000e700000000a00 */
[----:B------:R-:W2:Y:S01]  /*0450*/  LDC.64 R16, c[0x0][0x3c0] ;  /* 0x0000f000ff107b82 */ /* 0x000ea20000000a00 */
[----:B0-----:R-:W-:Y:S07]  /*0460*/  STG.E.128 desc[UR8][R2.64+0x4000], R8 ;  /* 0x0040000802007986 */ /* 0x001fee000c101d08 */
[----:B------:R-:W2:Y:S08]  /*0470*/  LDC.64 R18, c[0x0][0x3c8] ;  /* 0x0000f200ff127b82 */ /* 0x000eb00000000a00 */
[----:B------:R-:W0:Y:S01]  /*0480*/  LDC.64 R6, c[0x0][0x3d0] ;  /* 0x0000f400ff067b82 */ /* 0x000e220000000a00 */
[----:B-1----:R-:W-:Y:S07]  /*0490*/  STG.E.128 desc[UR8][R2.64+0x4010], R12 ;  /* 0x0040100c02007986 */ /* 0x002fee000c101d08 */
[----:B------:R-:W1:Y:S01]  /*04a0*/  LDC.64 R4, c[0x0][0x3d8] ;  /* 0x0000f600ff047b82 */ /* 0x000e620000000a00 */
[----:B--2---:R-:W-:Y:S04]  /*04b0*/  STG.E.128 desc[UR8][R2.64+0x4020], R16 ;  /* 0x0040201002007986 */ /* 0x004fe8000c101d08 */
[----:B0-----:R-:W-:Y:S04]  /*04c0*/  STG.E.64 desc[UR8][R2.64+0x4030], R6 ;  /* 0x0040300602007986 */ /* 0x001fe8000c101b08 */
[----:B-1----:R-:W-:Y:S01]  /*04d0*/  STG.E.64 desc[UR8][R2.64+0x4038], R4 ;  /* 0x0040380402007986 */ /* 0x002fe2000c101b08 */
[----:B------:R-:W-:Y:S05]  /*04e0*/  EXIT ;  /* 0x000000000000794d */ /* 0x000fea0003800000 */
.L_x_3:
[----:B------:R-:W-:-:S00]  /*04f0*/  BRA `(.L_x_3) ;  /* 0xfffffffc00fc7947 */ /* 0x000fc0000383ffff */
[----:B------:R-:W-:-:S00]  /*0500*/  NOP ;  /* 0x0000000000007918 */ /* 0x000fc00000000000 */
[----:B------:R-:W-:-:S00]  /*0510*/  NOP ;  /* 0x0000000000007918 */ /* 0x000fc00000000000 */
[----:B------:R-:W-:-:S00]  /*0520*/  NOP ;  /* 0x0000000000007918 */ /* 0x000fc00000000000 */
[----:B------:R-:W-:-:S00]  /*0530*/  NOP ;  /* 0x0000000000007918 */ /* 0x000fc00000000000 */
[----:B------:R-:W-:-:S00]  /*0540*/  NOP ;  /* 0x0000000000007918 */ /* 0x000fc00000000000 */
[----:B------:R-:W-:-:S00]  /*0550*/  NOP ;  /* 0x0000000000007918 */ /* 0x000fc00000000000 */
[----:B------:R-:W-:-:S00]  /*0560*/  NOP ;  /* 0x0000000000007918 */ /* 0x000fc00000000000 */
[----:B------:R-:W-:-:S00]  /*0570*/  NOP ;  /* 0x0000000000007918 */ /* 0x000fc00000000000 */
.L_x_197:


//--------------------- .text._ZN3cub18CUB_300001_SM_10006detail11EmptyKernelIvEEvv --------------------------
	.section	.text._ZN3cub18CUB_300001_SM_10006detail11EmptyKernelIvEEvv,"ax",@progbits
	.align	128
        .global         _ZN3cub18CUB_300001_SM_10006detail11EmptyKernelIvEEvv
        .type           _ZN3cub18CUB_300001_SM_10006detail11EmptyKernelIvEEvv,@function
        .size           _ZN3cub18CUB_300001_SM_10006detail11EmptyKernelIvEEvv,(.L_x_198 - _ZN3cub18CUB_300001_SM_10006detail11EmptyKernelIvEEvv)
        .other          _ZN3cub18CUB_300001_SM_10006detail11EmptyKernelIvEEvv,@"STO_CUDA_ENTRY STV_DEFAULT"
_ZN3cub18CUB_300001_SM_10006detail11EmptyKernelIvEEvv:
.text._ZN3cub18CUB_300001_SM_10006detail11EmptyKernelIvEEvv:
[----:B------:R-:W-:Y:S01]  /*0000*/  LDC R1, c[0x0][0x37c] ;  /* 0x0000df00ff017b82 */ /* 0x000fe20000000800 */
[----:B------:R-:W-:Y:S05]  /*0010*/  EXIT ;  /* 0x000000000000794d */ /* 0x000fea0003800000 */
.L_x_4:
        /* <DEDUP_REMOVED lines=14> */
.L_x_198:


//--------------------- .text._Z9propagateP24curandStatePhilox4_32_10PdS1_S1_S1_S1_iiddjjdjdjPKdS3_S3_S3_S3_d --------------------------
	.section	.text._Z9propagateP24curandStatePhilox4_32_10PdS1_S1_S1_S1_iiddjjdjdjPKdS3_S3_S3_S3_d,"ax",@progbits
	.align	128
        .global         _Z9propagateP24curandStatePhilox4_32_10PdS1_S1_S1_S1_iiddjjdjdjPKdS3_S3_S3_S3_d
        .type           _Z9propagateP24curandStatePhilox4_32_10PdS1_S1_S1_S1_iiddjjdjdjPKdS3_S3_S3_S3_d,@function
        .size           _Z9propagateP24curandStatePhilox4_32_10PdS1_S1_S1_S1_iiddjjdjdjPKdS3_S3_S3_S3_d,(.L_x_196 - _Z9propagateP24curandStatePhilox4_32_10PdS1_S1_S1_S1_iiddjjdjdjPKdS3_S3_S3_S3_d)
        .other          _Z9propagateP24curandStatePhilox4_32_10PdS1_S1_S1_S1_iiddjjdjdjPKdS3_S3_S3_S3_d,@"STO_CUDA_ENTRY STV_DEFAULT"
_Z9propagateP24curandStatePhilox4_32_10PdS1_S1_S1_S1_iiddjjdjdjPKdS3_S3_S3_S3_d:
.text._Z9propagateP24curandStatePhilox4_32_10PdS1_S1_S1_S1_iiddjjdjdjPKdS3_S3_S3_S3_d:
[----:B------:R-:W0:Y:S01]  /*0000*/  LDC R1, c[0x0][0x37c] ;  /* 0x0000df00ff017b82 */ /* 0x000e220000000800 */
[----:B------:R-:W1:Y:S07]  /*0010*/  S2R R63, SR_TID.X ;  /* 0x00000000003f7919 */ /* 0x000e6e0000002100 */
[----:B------:R-:W2:Y:S01]  /*0020*/  LDC.64 R76, c[0x0][0x380] ;  /* 0x0000e000ff4c7b82 */ /* 0x000ea20000000a00 */
[----:B------:R-:W3:Y:S01]  /*0030*/  LDCU UR5, c[0x0][0x2fc] ;  /* 0x00005f80ff0577ac */ /* 0x000ee20008000800 */
[----:B0-----:R-:W-:Y:S01]  /*0040*/  VIADD R1, R1, 0xffffd0e0 ;  /* 0xffffd0e001017836 */ /* 0x001fe20000000000 */
[----:B------:R-:W1:Y:S01]  /*0050*/  S2R R0, SR_CTAID.X ;  /* 0x0000000000007919 */ /* 0x000e620000002500 */
[----:B------:R-:W1:Y:S01]  /*0060*/  LDCU UR4, c[0x0][0x360] ;  /* 0x00006c00ff0477ac */ /* 0x000e620008000800 */
[----:B------:R-:W0:Y:S01]  /*0070*/  LDCU.64 UR36, c[0x0][0x358] ;  /* 0x00006b00ff2477ac */ /* 0x000e220008000a00 */
[----:B------:R-:W4:Y:S01]  /*0080*/  LDCU UR6, c[0x0][0x3b4] ;  /* 0x00007680ff0677ac */ /* 0x000f220008000800 */
[----:B------:R-:W0:Y:S01]  /*0090*/  LDCU UR38, c[0x0][0x3e4] ;  /* 0x00007c80ff2677ac */ /* 0x000e220008000800 */
[----:B------:R-:W0:Y:S01]  /*00a0*/  LDCU UR39, c[0x0][0x3d4] ;  /* 0x00007a80ff2777ac */ /* 0x000e220008000800 */
[----:B------:R-:W0:Y:S01]  /*00b0*/  LDCU UR40, c[0x0][0x3d8] ;  /* 0x00007b00ff2877ac */ /* 0x000e220008000800 */
[----:B-1----:R-:W-:-:S04]  /*00c0*/  IMAD R63, R0, UR4, R63 ;  /* 0x00000004003f7c24 */ /* 0x002fc8000f8e023f */
[----:B--2---:R-:W-:-:S05]  /*00d0*/  IMAD.WIDE R76, R63, 0x40, R76 ;  /* 0x000000403f4c7825 */ /* 0x004fca00078e024c */
[----:B0-----:R0:W5:Y:S04]  /*00e0*/  LDG.E.64 R74, desc[UR36][R76.64+0x38] ;  /* 0x000038244c4a7981 */ /* 0x001168000c1e1b00 */
[----:B------:R0:W5:Y:S04]  /*00f0*/  LDG.E.64 R60, desc[UR36][R76.64+0x30] ;  /* 0x000030244c3c7981 */ /* 0x000168000c1e1b00 */
[----:B------:R0:W5:Y:S04]  /*0100*/  LDG.E.128 R48, desc[UR36][R76.64] ;  /* 0x000000244c307981 */ /* 0x000168000c1e1d00 */
[----:B------:R0:W5:Y:S04]  /*0110*/  LDG.E.128 R44, desc[UR36][R76.64+0x10] ;  /* 0x000010244c2c7981 */ /* 0x000168000c1e1d00 */
[----:B------:R0:W5:Y:S01]  /*0120*/  LDG.E.128 R40, desc[UR36][R76.64+0x20] ;  /* 0x000020244c287981 */ /* 0x000162000c1e1d00 */
[----:B------:R-:W1:Y:S01]  /*0130*/  LDCU UR4, c[0x0][0x2f8] ;  /* 0x00005f00ff0477ac */ /* 0x000e620008000800 */
[----:B----4-:R-:W-:Y:S01]  /*0140*/  ISETP.GE.AND P0, PT, R63, UR6, PT ;  /* 0x000000063f007c0c */ /* 0x010fe2000bf06270 */
[----:B------:R-:W-:Y:S01]  /*0150*/  BSSY B7, `(.L_x_5) ;  /* 0x0000807000077945 */ /* 0x000fe20003800000 */
[----:B-1----:R-:W-:-:S05]  /*0160*/  IADD3 R2, P1, PT, R1, UR4, RZ ;  /* 0x0000000401027c10 */ /* 0x002fca000ff3e0ff */
[----:B---3--:R-:W-:-:S06]  /*0170*/  IMAD.X R18, RZ, RZ, UR5, P1 ;  /* 0x00000005ff127e24 */ /* 0x008fcc00088e06ff */
[----:B0-----:R-:W-:Y:S05]  /*0180*/  @P0 BRA `(.L_x_6) ;  /* 0x00000080000c0947 */ /* 0x001fea0003800000 */
[----:B------:R-:W0:Y:S01]  /*0190*/  LDCU UR4, c[0x0][0x3e8] ;  /* 0x00007d00ff0477ac */ /* 0x000e220008000800 */
[----:B------:R-:W1:Y:S01]  /*01a0*/  LDC R28, c[0x0][0x3b0] ;  /* 0x0000ec00ff1c7b82 */ /* 0x000e620000000800 */
[----:B------:R-:W-:Y:S01]  /*01b0*/  DMUL R70, RZ, +INF ;  /* 0x7ff00000ff467828 */ /* 0x000fe20000000000 */
[C---:B-----5:R-:W-:Y:S01]  /*01c0*/  VIADD R62, R40.reuse, 0xb54cda56 ;  /* 0xb54cda56283e7836 */ /* 0x060fe20000000000 */
[----:B------:R-:W2:Y:S01]  /*01d0*/  LDCU.64 UR6, c[0x0][0x3e0] ;  /* 0x00007c00ff0677ac */ /* 0x000ea20008000a00 */
[C---:B------:R-:W-:Y:S01]  /*01e0*/  VIADD R55, R41.reuse, 0x646e171e ;  /* 0x646e171e29377836 */ /* 0x040fe20000000000 */
[C---:B------:R-:W-:Y:S01]  /*01f0*/  IADD3 R22, PT, PT, R40.reuse, 0x5384540f, RZ ;  /* 0x5384540f28167810 */ /* 0x040fe20007ffe0ff */
[C---:B------:R-:W-:Y:S01]  /*0200*/  VIADD R23, R41.reuse, 0x1fd5c5a3 ;  /* 0x1fd5c5a329177836 */ /* 0x040fe20000000000 */
[----:B------:R-:W-:Y:S01]  /*0210*/  IADD3 R27, PT, PT, R41, -0x695add53, RZ ;  /* 0x96a522ad291b7810 */ /* 0x000fe20007ffe0ff */
[----:B------:R-:W3:Y:S01]  /*0220*/  LDC R30, c[0x0][0x3cc] ;  /* 0x0000f300ff1e7b82 */ /* 0x000ee20000000800 */
[----:B------:R-:W-:-:S02]  /*0230*/  VIADD R24, R40, 0xf1bbcdc8 ;  /* 0xf1bbcdc828187836 */ /* 0x000fc40000000000 */
[----:B------:R-:W-:Y:S02]  /*0240*/  VIADD R25, R41, 0xdb3d7428 ;  /* 0xdb3d742829197836 */ /* 0x000fe40000000000 */
[----:B------:R-:W-:Y:S01]  /*0250*/  VIADD R26, R40, 0x8ff34781 ;  /* 0x8ff34781281a7836 */ /* 0x000fe20000000000 */
[----:B0-----:R-:W2:Y:S01]  /*0260*/  I2F.F64.U32 R72, UR4 ;  /* 0x0000000400487d12 */ /* 0x001ea20008201800 */
[----:B-1----:R-:W-:-:S04]  /*0270*/  IMAD.HI R19, R28, 0x10624dd3, RZ ;  /* 0x10624dd31c137827 */ /* 0x002fc800078e02ff */
[----:B------:R-:W-:Y:S01]  /*0280*/  VIADD R28, R28, 0xffffffff ;  /* 0xffffffff1c1c7836 */ /* 0x000fe20000000000 */
[----:B------:R-:W-:Y:S01]  /*0290*/  SHF.R.U32.HI R0, RZ, 0x1f, R19 ;  /* 0x0000001fff007819 */ /* 0x000fe20000011613 */
[----:B--2---:R-:W-:Y:S01]  /*02a0*/  DMUL R72, R72, UR6 ;  /* 0x0000000648487c28 */ /* 0x004fe20008000000 */
[C---:B---3--:R-:W-:Y:S02]  /*02b0*/  LOP3.LUT R29, R30.reuse, 0x3, RZ, 0xc0, !PT ;  /* 0x000000031e1d7812 */ /* 0x048fe400078ec0ff */
[----:B------:R-:W-:Y:S02]  /*02c0*/  LEA.HI.SX32 R19, R19, R0, 0x1a ;  /* 0x0000000013137211 */ /* 0x000fe400078fd2ff */
[----:B------:R-:W-:-:S07]  /*02d0*/  LOP3.LUT R30, R30, 0xfffffffc, RZ, 0xc0, !PT ;  /* 0xfffffffc1e1e7812 */ /* 0x000fce00078ec0ff */
.L_x_171:
[----:B------:R0:W-:Y:S01]  /*02e0*/  STL.128 [R1], RZ ;  /* 0x000000ff01007387 */ /* 0x0001e20000100c00 */
[----:B------:R-:W-:Y:S01]  /*02f0*/  BSSY.RECONVERGENT B0, `(.L_x_7) ;  /* 0x000005f000007945 */ /* 0x000fe20003800200 */
[----:B------:R-:W-:Y:S02]  /*0300*/  VIADD R0, R1, 0x30 ;  /* 0x0000003001007836 */ /* 0x000fe40000000000 */
[----:B------:R0:W-:Y:S01]  /*0310*/  STL.128 [R1+0x10], RZ ;  /* 0x000010ff01007387 */ /* 0x0001e20000100c00 */
[----:B-123--:R-:W-:Y:S02]  /*0320*/  IMAD.MOV.U32 R3, RZ, RZ, 0x5 ;  /* 0x00000005ff037424 */ /* 0x00efe400078e00ff */
[----:B------:R-:W-:Y:S01]  /*0330*/  IMAD.MOV.U32 R4, RZ, RZ, RZ ;  /* 0x000000ffff047224 */ /* 0x000fe200078e00ff */
[----:B----4-:R0:W-:Y:S06]  /*0340*/  STL.128 [R1+0x20], RZ ;  /* 0x000020ff01007387 */ /* 0x0101ec0000100c00 */
.L_x_8:
[----:B------:R-:W-:Y:S01]  /*0350*/  IADD3 R3, P0, PT, R3, 0xa6, RZ ;  /* 0x000000a603037810 */ /* 0x000fe20007f1e0ff */
[----:B------:R-:W-:Y:S03]  /*0360*/  STL.128 [R0], RZ ;  /* 0x000000ff00007387 */ /* 0x000fe60000100c00 */
[----:B------:R-:W-:Y:S01]  /*0370*/  IADD3.X R4, PT, PT, RZ, R4, RZ, P0, !PT ;  /* 0x00000004ff047210 */ /* 0x000fe200007fe4ff */
[----:B------:R-:W-:Y:S01]  /*0380*/  STL.128 [R0+0x10], RZ ;  /* 0x000010ff00007387 */ /* 0x000fe20000100c00 */
[----:B------:R-:W-:-:S03]  /*0390*/  ISETP.GE.U32.AND P0, PT, R3, 0x5db, PT ;  /* 0x000005db0300780c */ /* 0x000fc60003f06070 */
[----:B------:R-:W-:Y:S01]  /*03a0*/  STL.128 [R0+0x20], RZ ;  /* 0x000020ff00007387 */ /* 0x000fe20000100c00 */
[----:B------:R-:W-:-:S03]  /*03b0*/  ISETP.GE.U32.AND.EX P0, PT, R4, RZ, PT, P0 ;  /* 0x000000ff0400720c */ /* 0x000fc60003f06100 */
[----:B------:R-:W-:Y:S04]  /*03c0*/  STL.128 [R0+0x30], RZ ;  /* 0x000030ff00007387 */ /* 0x000fe80000100c00 */
        /* <DEDUP_REMOVED lines=78> */
[----:B------:R1:W-:Y:S02]  /*08b0*/  STL.128 [R0+0x520], RZ ;  /* 0x000520ff00007387 */ /* 0x0003e40000100c00 */
[----:B-1----:R-:W-:Y:S01]  /*08c0*/  VIADD R0, R0, 0x530 ;  /* 0x0000053000007836 */ /* 0x002fe20000000000 */
[----:B------:R-:W-:Y:S06]  /*08d0*/  @!P0 BRA `(.L_x_8) ;  /* 0xfffffff8009c8947 */ /* 0x000fec000383ffff */
[----:B------:R-:W-:Y:S05]  /*08e0*/  BSYNC.RECONVERGENT B0 ;  /* 0x0000000000007941 */ /* 0x000fea0003800200 */
.L_x_7:
[----:B------:R-:W-:Y:S01]  /*08f0*/  BSSY.RECONVERGENT B1, `(.L_x_9) ;  /* 0x000015d000017945 */ /* 0x000fe20003800200 */
.L_x_26:
[----:B------:R-:W-:Y:S01]  /*0900*/  ISETP.GT.AND P0, PT, R42, 0x1, PT ;  /* 0x000000012a00780c */ /* 0x000fe20003f04270 */
[----:B------:R-:W-:Y:S01]  /*0910*/  BSSY.RECONVERGENT B0, `(.L_x_10) ;  /* 0x00000d6000007945 */ /* 0x000fe20003800200 */
[C---:B------:R-:W-:Y:S01]  /*0920*/  VIADD R31, R41.reuse, 0xa9066899 ;  /* 0xa9066899291f7836 */ /* 0x040fe20000000000 */
[C---:B------:R-:W-:Y:S01]  /*0930*/  IADD3 R34, PT, PT, R40.reuse, 0x3c6ef372, RZ ;  /* 0x3c6ef37228227810 */ /* 0x040fe20007ffe0ff */
[C---:B------:R-:W-:Y:S01]  /*0940*/  VIADD R32, R40.reuse, 0x9e3779b9 ;  /* 0x9e3779b928207836 */ /* 0x040fe20000000000 */
[----:B------:R-:W-:Y:S01]  /*0950*/  IADD3 R39, PT, PT, R40, 0x1715609d, RZ ;  /* 0x1715609d28277810 */ /* 0x000fe20007ffe0ff */
[C---:B------:R-:W-:Y:S02]  /*0960*/  VIADD R33, R41.reuse, 0xbb67ae85 ;  /* 0xbb67ae8529217836 */ /* 0x040fe40000000000 */
[C---:B------:R-:W-:Y:S02]  /*0970*/  VIADD R35, R41.reuse, 0x76cf5d0a ;  /* 0x76cf5d0a29237836 */ /* 0x040fe40000000000 */
[----:B------:R-:W-:-:S02]  /*0980*/  VIADD R36, R41, 0x32370b8f ;  /* 0x32370b8f29247836 */ /* 0x000fc40000000000 */
[C---:B------:R-:W-:Y:S02]  /*0990*/  VIADD R37, R40.reuse, 0x78dde6e4 ;  /* 0x78dde6e428257836 */ /* 0x040fe40000000000 */
[----:B------:R-:W-:Y:S02]  /*09a0*/  VIADD R38, R41, 0xed9eba14 ;  /* 0xed9eba1429267836 */ /* 0x000fe40000000000 */
[----:B------:R-:W-:Y:S02]  /*09b0*/  VIADD R0, R40, 0xdaa66d2b ;  /* 0xdaa66d2b28007836 */ /* 0x000fe40000000000 */
[----:B------:R-:W-:Y:S01]  /*09c0*/  IMAD.MOV.U32 R6, RZ, RZ, R42 ;  /* 0x000000ffff067224 */ /* 0x000fe200078e002a */
[----:B------:R-:W-:Y:S06]  /*09d0*/  @P0 BRA `(.L_x_11) ;  /* 0x0000000400140947 */ /* 0x000fec0003800000 */
[----:B------:R-:W-:Y:S01]  /*09e0*/  ISETP.NE.AND P0, PT, R6, RZ, PT ;  /* 0x000000ff0600720c */ /* 0x000fe20003f05270 */
[----:B------:R-:W-:Y:S01]  /*09f0*/  IMAD.MOV.U32 R3, RZ, RZ, R46 ;  /* 0x000000ffff037224 */ /* 0x000fe200078e002e */
[----:B------:R-:W-:Y:S01]  /*0a00*/  MOV R15, R45 ;  /* 0x0000002d000f7202 */ /* 0x000fe20000000f00 */
[----:B------:R-:W-:Y:S02]  /*0a10*/  IMAD.MOV.U32 R14, RZ, RZ, R44 ;  /* 0x000000ffff0e7224 */ /* 0x000fe400078e002c */
[----:B------:R-:W-:-:S08]  /*0a20*/  IMAD.MOV.U32 R42, RZ, RZ, 0x3 ;  /* 0x00000003ff2a7424 */ /* 0x000fd000078e00ff */
[----:B------:R-:W-:Y:S05]  /*0a30*/  @!P0 BRA `(.L_x_12) ;  /* 0x0000000c000c8947 */ /* 0x000fea0003800000 */
[----:B------:R-:W-:-:S13]  /*0a40*/  ISETP.NE.AND P0, PT, R6, 0x1, PT ;  /* 0x000000010600780c */ /* 0x000fda0003f05270 */
[----:B------:R-:W-:Y:S05]  /*0a50*/  @P0 BRA `(.L_x_13) ;  /* 0x0000000800f00947 */ /* 0x000fea0003800000 */
[----:B------:R-:W-:Y:S01]  /*0a60*/  VIADD R48, R48, 0x1 ;  /* 0x0000000130307836 */ /* 0x000fe20000000000 */
[----:B------:R-:W-:Y:S03]  /*0a70*/  BSSY.RECONVERGENT B2, `(.L_x_14) ;  /* 0x000000c000027945 */ /* 0x000fe60003800200 */
[C---:B------:R-:W-:Y:S01]  /*0a80*/  IMAD.WIDE.U32 R4, R48.reuse, -0x2daee0ad, RZ ;  /* 0xd2511f5330047825 */ /* 0x040fe200078e00ff */
[----:B------:R-:W-:-:S13]  /*0a90*/  ISETP.NE.AND P0, PT, R48, RZ, PT ;  /* 0x000000ff3000720c */ /* 0x000fda0003f05270 */
[----:B------:R-:W-:Y:S05]  /*0aa0*/  @P0 BRA `(.L_x_15) ;  /* 0x0000000000200947 */ /* 0x000fea0003800000 */
[----:B------:R-:W-:-:S05]  /*0ab0*/  VIADD R49, R49, 0x1 ;  /* 0x0000000131317836 */ /* 0x000fca0000000000 */
[----:B------:R-:W-:-:S13]  /*0ac0*/  ISETP.NE.AND P0, PT, R49, RZ, PT ;  /* 0x000000ff3100720c */ /* 0x000fda0003f05270 */
[----:B------:R-:W-:Y:S01]  /*0ad0*/  @!P0 VIADD R50, R50, 0x1 ;  /* 0x0000000132328836 */ /* 0x000fe20000000000 */
[----:B------:R-:W-:Y:S01]  /*0ae0*/  @!P0 IADD3 R3, PT, PT, R51, 0x1, RZ ;  /* 0x0000000133038810 */ /* 0x000fe20007ffe0ff */
[----:B------:R-:W-:-:S03]  /*0af0*/  @!P0 IMAD.MOV.U32 R49, RZ, RZ, RZ ;  /* 0x000000ffff318224 */ /* 0x000fc600078e00ff */
[----:B------:R-:W-:-:S13]  /*0b00*/  ISETP.NE.AND P1, PT, R50, RZ, !P0 ;  /* 0x000000ff3200720c */ /* 0x000fda0004725270 */
[----:B------:R-:W-:-:S04]  /*0b10*/  @P1 IMAD.MOV R3, RZ, RZ, R51 ;  /* 0x000000ffff031224 */ /* 0x000fc800078e0233 */
[----:B------:R-:W-:-:S07]  /*0b20*/  @!P0 IMAD.MOV.U32 R51, RZ, RZ, R3 ;  /* 0x000000ffff338224 */ /* 0x000fce00078e0003 */
.L_x_15:
[----:B------:R-:W-:Y:S05]  /*0b30*/  BSYNC.RECONVERGENT B2 ;  /* 0x0000000000027941 */ /* 0x000fea0003800200 */
.L_x_14:
[----:B------:R-:W-:Y:S01]  /*0b40*/  IMAD.WIDE.U32 R6, R50, -0x326172a9, RZ ;  /* 0xcd9e8d5732067825 */ /* 0x000fe200078e00ff */
[----:B------:R-:W-:-:S03]  /*0b50*/  LOP3.LUT R10, R51, R5, R41, 0x96, !PT ;  /* 0x00000005330a7212 */ /* 0x000fc600078e9629 */
[----:B------:R-:W-:Y:S01]  /*0b60*/  IMAD.MOV.U32 R14, RZ, RZ, R45 ;  /* 0x000000ffff0e7224 */ /* 0x000fe200078e002d */
[----:B------:R-:W-:Y:S01]  /*0b70*/  LOP3.LUT R8, R49, R40, R7, 0x96, !PT ;  /* 0x0000002831087212 */ /* 0x000fe200078e9607 */
[----:B------:R-:W-:-:S04]  /*0b80*/  IMAD.WIDE.U32 R10, R10, -0x326172a9, RZ ;  /* 0xcd9e8d570a0a7825 */ /* 0x000fc800078e00ff */
        /* <DEDUP_REMOVED lines=12> */
[----:B------:R-:W-:Y:S01]  /*0c50*/  IMAD.MOV.U32 R42, RZ, RZ, RZ ;  /* 0x000000ffff2a7224 */ /* 0x000fe200078e00ff */
[----:B------:R-:W-:Y:S01]  /*0c60*/  LOP3.LUT R6, R36, R4, R9, 0x96, !PT ;  /* 0x0000000424067212 */ /* 0x000fe200078e9609 */
[----:B------:R-:W-:-:S04]  /*0c70*/  IMAD.WIDE.U32 R4, R5, -0x2daee0ad, RZ ;  /* 0xd2511f5305047825 */ /* 0x000fc800078e00ff */
[----:B------:R-:W-:Y:S01]  /*0c80*/  IMAD.WIDE.U32 R6, R6, -0x326172a9, RZ ;  /* 0xcd9e8d5706067825 */ /* 0x000fe200078e00ff */
[----:B------:R-:W-:-:S04]  /*0c90*/  LOP3.LUT R11, R38, R8, R5, 0x96, !PT ;  /* 0x00000008260b7212 */ /* 0x000fc800078e9605 */
        /* <DEDUP_REMOVED lines=19> */
[----:B------:R-:W-:Y:S02]  /*0dd0*/  LOP3.LUT R44, R26, R6, R11, 0x96, !PT ;  /* 0x000000061a2c7212 */ /* 0x000fe400078e960b */
[----:B------:R-:W-:Y:S01]  /*0de0*/  MOV R45, R10 ;  /* 0x0000000a002d7202 */ /* 0x000fe20000000f00 */
[----:B------:R-:W-:Y:S01]  /*0df0*/  IMAD.MOV.U32 R47, RZ, RZ, R8 ;  /* 0x000000ffff2f7224 */ /* 0x000fe200078e0008 */
[----:B------:R-:W-:-:S04]  /*0e00*/  LOP3.LUT R4, R27, R4, R9, 0x96, !PT ;  /* 0x000000041b047212 */ /* 0x000fc800078e9609 */
[----:B------:R-:W-:Y:S01]  /*0e10*/  MOV R46, R4 ;  /* 0x00000004002e7202 */ /* 0x000fe20000000f00 */
[----:B------:R-:W-:Y:S06]  /*0e20*/  BRA `(.L_x_12) ;  /* 0x0000000800107947 */ /* 0x000fec0003800000 */
.L_x_11:
[----:B------:R-:W-:-:S05]  /*0e30*/  IMAD.MOV.U32 R3, RZ, RZ, -0x2 ;  /* 0xfffffffeff037424 */ /* 0x000fca00078e00ff */
[----:B------:R-:W-:-:S05]  /*0e40*/  VIADDMNMX.U32 R3, R42, R3, 0x2, PT ;  /* 0x000000022a037446 */ /* 0x000fca0003800003 */
[----:B------:R-:W-:-:S04]  /*0e50*/  IMAD.SHL.U32 R3, R3, 0x4, RZ ;  /* 0x0000000403037824 */ /* 0x000fc800078e00ff */
[----:B------:R-:W1:Y:S02]  /*0e60*/  LDC R4, c[0x2][R3] ;  /* 0x0080000003047b82 */ /* 0x000e640000000800 */
[----:B-1----:R-:W-:-:S04]  /*0e70*/  SHF.R.S32.HI R5, RZ, 0x1f, R4 ;  /* 0x0000001fff057819 */ /* 0x002fc80000011404 */
.L_x_190:
[----:B------:R-:W-:Y:S05]  /*0e80*/  BRX R4 -0xe90                                                                                                                           (*"BRANCH_TARGETS .L_x_191,.L_x_192,.L_x_13"*) ;  /* 0xfffffff0045c7949 */ /* 0x000fea000383ffff */
.L_x_192:
[----:B------:R-:W-:Y:S01]  /*0e90*/  VIADD R48, R48, 0x1 ;  /* 0x0000000130307836 */ /* 0x000fe20000000000 */
[----:B------:R-:W-:Y:S03]  /*0ea0*/  BSSY.RECONVERGENT B2, `(.L_x_16) ;  /* 0x000000c000027945 */ /* 0x000fe60003800200 */
[C---:B------:R-:W-:Y:S01]  /*0eb0*/  IMAD.WIDE.U32 R4, R48.reuse, -0x2daee0ad, RZ ;  /* 0xd2511f5330047825 */ /* 0x040fe200078e00ff */
[----:B------:R-:W-:-:S13]  /*0ec0*/  ISETP.NE.AND P0, PT, R48, RZ, PT ;  /* 0x000000ff3000720c */ /* 0x000fda0003f05270 */
[----:B------:R-:W-:Y:S05]  /*0ed0*/  @P0 BRA `(.L_x_17) ;  /* 0x0000000000200947 */ /* 0x000fea0003800000 */
[----:B------:R-:W-:-:S05]  /*0ee0*/  VIADD R49, R49, 0x1 ;  /* 0x0000000131317836 */ /* 0x000fca0000000000 */
[----:B------:R-:W-:-:S13]  /*0ef0*/  ISETP.NE.AND P0, PT, R49, RZ, PT ;  /* 0x000000ff3100720c */ /* 0x000fda0003f05270 */
[----:B------:R-:W-:Y:S01]  /*0f00*/  @!P0 IADD3 R50, PT, PT, R50, 0x1, RZ ;  /* 0x0000000132328810 */ /* 0x000fe20007ffe0ff */
[----:B------:R-:W-:Y:S02]  /*0f10*/  @!P0 VIADD R3, R51, 0x1 ;  /* 0x0000000133038836 */ /* 0x000fe40000000000 */
[----:B------:R-:W-:Y:S01]  /*0f20*/  @!P0 IMAD.MOV.U32 R49, RZ, RZ, RZ ;  /* 0x000000ffff318224 */ /* 0x000fe200078e00ff */
[----:B------:R-:W-:-:S13]  /*0f30*/  ISETP.NE.AND P1, PT, R50, RZ, !P0 ;  /* 0x000000ff3200720c */ /* 0x000fda0004725270 */
[----:B------:R-:W-:-:S04]  /*0f40*/  @P1 IMAD.MOV R3, RZ, RZ, R51 ;  /* 0x000000ffff031224 */ /* 0x000fc800078e0233 */
[----:B------:R-:W-:-:S07]  /*0f50*/  @!P0 IMAD.MOV.U32 R51, RZ, RZ, R3 ;  /* 0x000000ffff338224 */ /* 0x000fce00078e0003 */
.L_x_17:
[----:B------:R-:W-:Y:S05]  /*0f60*/  BSYNC.RECONVERGENT B2 ;  /* 0x0000000000027941 */ /* 0x000fea0003800200 */
.L_x_16:
[----:B------:R-:W-:Y:S01]  /*0f70*/  IMAD.WIDE.U32 R6, R50, -0x326172a9, RZ ;  /* 0xcd9e8d5732067825 */ /* 0x000fe200078e00ff */
[----:B------:R-:W-:-:S03]  /*0f80*/  LOP3.LUT R10, R51, R5, R41, 0x96, !PT ;  /* 0x00000005330a7212 */ /* 0x000fc600078e9629 */
[----:B------:R-:W-:Y:S01]  /*0f90*/  IMAD.MOV.U32 R14, RZ, RZ, R47 ;  /* 0x000000ffff0e7224 */ /* 0x000fe200078e002f */
[----:B------:R-:W-:Y:S01]  /*0fa0*/  LOP3.LUT R8, R49, R40, R7, 0x96, !PT ;  /* 0x0000002831087212 */ /* 0x000fe200078e9607 */
[----:B------:R-:W-:-:S04]  /*0fb0*/  IMAD.WIDE.U32 R10, R10, -0x326172a9, RZ ;  /* 0xcd9e8d570a0a7825 */ /* 0x000fc800078e00ff */
[----:B------:R-:W-:Y:S01]  /*0fc0*/  IMAD.WIDE.U32 R8, R8, -0x2daee0ad, RZ ;  /* 0xd2511f5308087825 */ /* 0x000fe200078e00ff */
[----:B------:R-:W-:-:S03]  /*0fd0*/  LOP3.LUT R5, R32, R6, R11, 0x96, !PT ;  /* 0x0000000620057212 */ /* 0x000fc600078e960b */
[----:B------:R-:W-:Y:S01]  /*0fe0*/  IMAD.MOV.U32 R42, RZ, RZ, 0x2 ;  /* 0x00000002ff2a7424 */ /* 0x000fe200078e00ff */
        /* <DEDUP_REMOVED lines=34> */
[----:B------:R-:W-:Y:S01]  /*1210*/  LOP3.LUT R46, R27, R4, R9, 0x96, !PT ;  /* 0x000000041b2e7212 */ /* 0x000fe200078e9609 */
[----:B------:R-:W-:Y:S01]  /*1220*/  IMAD.MOV.U32 R47, RZ, RZ, R8 ;  /* 0x000000ffff2f7224 */ /* 0x000fe200078e0008 */
[----:B------:R-:W-:Y:S01]  /*1230*/  MOV R44, R15 ;  /* 0x0000000f002c7202 */ /* 0x000fe20000000f00 */
[----:B------:R-:W-:Y:S06]  /*1240*/  BRA `(.L_x_12) ;  /* 0x0000000400087947 */ /* 0x000fec0003800000 */
.L_x_191:
[----:B------:R-:W-:Y:S01]  /*1250*/  VIADD R48, R48, 0x1 ;  /* 0x0000000130307836 */ /* 0x000fe20000000000 */
[----:B------:R-:W-:Y:S03]  /*1260*/  BSSY.RECONVERGENT B2, `(.L_x_18) ;  /* 0x000000c000027945 */ /* 0x000fe60003800200 */
[C---:B------:R-:W-:Y:S01]  /*1270*/  IMAD.WIDE.U32 R4, R48.reuse, -0x2daee0ad, RZ ;  /* 0xd2511f5330047825 */ /* 0x040fe200078e00ff */
[----:B------:R-:W-:-:S13]  /*1280*/  ISETP.NE.AND P0, PT, R48, RZ, PT ;  /* 0x000000ff3000720c */ /* 0x000fda0003f05270 */
[----:B------:R-:W-:Y:S05]  /*1290*/  @P0 BRA `(.L_x_19) ;  /* 0x0000000000200947 */ /* 0x000fea0003800000 */
[----:B------:R-:W-:-:S05]  /*12a0*/  VIADD R49, R49, 0x1 ;  /* 0x0000000131317836 */ /* 0x000fca0000000000 */
[----:B------:R-:W-:-:S13]  /*12b0*/  ISETP.NE.AND P0, PT, R49, RZ, PT ;  /* 0x000000ff3100720c */ /* 0x000fda0003f05270 */
[----:B------:R-:W-:Y:S02]  /*12c0*/  @!P0 VIADD R50, R50, 0x1 ;  /* 0x0000000132328836 */ /* 0x000fe40000000000 */
[----:B------:R-:W-:Y:S02]  /*12d0*/  @!P0 VIADD R3, R51, 0x1 ;  /* 0x0000000133038836 */ /* 0x000fe40000000000 */
[----:B------:R-:W-:Y:S01]  /*12e0*/  @!P0 IMAD.MOV.U32 R49, RZ, RZ, RZ ;  /* 0x000000ffff318224 */ /* 0x000fe200078e00ff */
[----:B------:R-:W-:-:S13]  /*12f0*/  ISETP.NE.AND P1, PT, R50, RZ, !P0 ;  /* 0x000000ff3200720c */ /* 0x000fda0004725270 */
[----:B------:R-:W-:-:S05]  /*1300*/  @P1 IADD3 R3, PT, PT, R51, RZ, RZ ;  /* 0x000000ff33031210 */ /* 0x000fca0007ffe0ff */
[----:B------:R-:W-:-:S07]  /*1310*/  @!P0 IMAD.MOV.U32 R51, RZ, RZ, R3 ;  /* 0x000000ffff338224 */ /* 0x000fce00078e0003 */
.L_x_19:
[----:B------:R-:W-:Y:S05]  /*1320*/  BSYNC.RECONVERGENT B2 ;  /* 0x0000000000027941 */ /* 0x000fea0003800200 */
.L_x_18:
        /* <DEDUP_REMOVED lines=40> */
[----:B------:R-:W-:-:S03]  /*15b0*/  LOP3.LUT R3, R26, R6, R11, 0x96, !PT ;  /* 0x000000061a037212 */ /* 0x000fc600078e960b */
[----:B------:R-:W-:Y:S01]  /*15c0*/  IMAD.MOV.U32 R45, RZ, RZ, R10 ;  /* 0x000000ffff2d7224 */ /* 0x000fe200078e000a */
[----:B------:R-:W-:Y:S01]  /*15d0*/  LOP3.LUT R4, R27, R4, R9, 0x96, !PT ;  /* 0x000000041b047212 */ /* 0x000fe200078e9609 */
[----:B------:R-:W-:Y:S01]  /*15e0*/  IMAD.MOV.U32 R44, RZ, RZ, R3 ;  /* 0x000000ffff2c7224 */ /* 0x000fe200078e0003 */
[----:B------:R-:W-:-:S03]  /*15f0*/  MOV R47, R8 ;  /* 0x00000008002f7202 */ /* 0x000fc60000000f00 */
[----:B------:R-:W-:Y:S01]  /*1600*/  IMAD.MOV.U32 R46, RZ, RZ, R4 ;  /* 0x000000ffff2e7224 */ /* 0x000fe200078e0004 */
[----:B------:R-:W-:Y:S06]  /*1610*/  BRA `(.L_x_12) ;  /* 0x0000000000147947 */ /* 0x000fec0003800000 */
.L_x_13:
[C---:B------:R-:W-:Y:S01]  /*1620*/  ISETP.NE.AND P0, PT, R6.reuse, -0x1, PT ;  /* 0xffffffff0600780c */ /* 0x040fe20003f05270 */
[----:B------:R-:W-:Y:S01]  /*1630*/  IMAD.MOV.U32 R15, RZ, RZ, R44 ;  /* 0x000000ffff0f7224 */ /* 0x000fe200078e002c */
[-C--:B------:R-:W-:Y:S01]  /*1640*/  MOV R14, R44.reuse ;  /* 0x0000002c000e7202 */ /* 0x080fe20000000f00 */
[----:B------:R-:W-:Y:S01]  /*1650*/  VIADD R42, R6, 0x3 ;  /* 0x00000003062a7836 */ /* 0x000fe20000000000 */
[----:B------:R-:W-:-:S09]  /*1660*/  SEL R3, R45, R44, !P0 ;  /* 0x0000002c2d037207 */ /* 0x000fd20004000000 */
.L_x_12:
[----:B------:R-:W-:Y:S05]  /*1670*/  BSYNC.RECONVERGENT B0 ;  /* 0x0000000000007941 */ /* 0x000fea0003800200 */
.L_x_10:
[----:B------:R-:W1:Y:S01]  /*1680*/  LDC.64 R12, c[0x0][0x3e0] ;  /* 0x0000f800ff0c7b82 */ /* 0x000e620000000a00 */
[----:B------:R-:W1:Y:S01]  /*1690*/  MUFU.RCP64H R7, UR38 ;  /* 0x0000002600077d08 */ /* 0x000e620008001800 */
[----:B------:R-:W-:Y:S01]  /*16a0*/  IMAD.MOV.U32 R6, RZ, RZ, 0x1 ;  /* 0x00000001ff067424 */ /* 0x000fe200078e00ff */
[----:B------:R-:W-:Y:S01]  /*16b0*/  MOV R11, 0x3df00000 ;  /* 0x3df00000000b7802 */ /* 0x000fe20000000f00 */
[----:B------:R-:W-:Y:S01]  /*16c0*/  IMAD.MOV.U32 R10, RZ, RZ, 0x0 ;  /* 0x00000000ff0a7424 */ /* 0x000fe200078e00ff */
[----:B------:R-:W-:Y:S04]  /*16d0*/  BSSY.RECONVERGENT B2, `(.L_x_20) ;  /* 0x000001b000027945 */ /* 0x000fe80003800200 */
[----:B------:R-:W2:Y:S08]  /*16e0*/  I2F.F64.U32 R4, R3 ;  /* 0x0000000300047312 */ /* 0x000eb00000201800 */
[----:B------:R-:W3:Y:S01]  /*16f0*/  I2F.F64.U32 R68, R15 ;  /* 0x0000000f00447312 */ /* 0x000ee20000201800 */
[----:B-1----:R-:W-:-:S07]  /*1700*/  DFMA R8, R6, -R12, 1 ;  /* 0x3ff000000608742b */ /* 0x002fce000000080c */
[----:B------:R-:W1:Y:S01]  /*1710*/  I2F.F64.U32 R66, R14 ;  /* 0x0000000e00427312 */ /* 0x000e620000201800 */
[----:B--2---:R-:W-:Y:S02]  /*1720*/  DFMA R4, R4, R10, 2.3283064365386962891e-10 ;  /* 0x3df000000404742b */ /* 0x004fe4000000000a */
[----:B------:R-:W-:-:S06]  /*1730*/  DFMA R8, R8, R8, R8 ;  /* 0x000000080808722b */ /* 0x000fcc0000000008 */
[----:B------:R-:W-:Y:S02]  /*1740*/  DMUL R64, R72, R4 ;  /* 0x0000000448407228 */ /* 0x000fe40000000000 */
[----:B---3--:R-:W-:Y:S02]  /*1750*/  DFMA R68, R68, R10, 2.3283064365386962891e-10 ;  /* 0x3df000004444742b */ /* 0x008fe4000000000a */
[----:B------:R-:W-:Y:S02]  /*1760*/  DFMA R8, R6, R8, R6 ;  /* 0x000000080608722b */ /* 0x000fe40000000006 */
[----:B-1----:R-:W-:-:S04]  /*1770*/  DFMA R66, R66, R10, 2.3283064365386962891e-10 ;  /* 0x3df000004242742b */ /* 0x002fc8000000000a */
[----:B------:R-:W-:Y:S02]  /*1780*/  FSETP.GEU.AND P1, PT, |R65|, 6.5827683646048100446e-37, PT ;  /* 0x036000004100780b */ /* 0x000fe40003f2e200 */
[----:B------:R-:W-:-:S08]  /*1790*/  DFMA R6, R8, -R12, 1 ;  /* 0x3ff000000806742b */ /* 0x000fd0000000080c */
[----:B------:R-:W-:-:S08]  /*17a0*/  DFMA R6, R8, R6, R8 ;  /* 0x000000060806722b */ /* 0x000fd00000000008 */
[----:B------:R-:W-:-:S08]  /*17b0*/  DMUL R4, R64, R6 ;  /* 0x0000000640047228 */ /* 0x000fd00000000000 */
[----:B------:R-:W-:-:S08]  /*17c0*/  DFMA R8, R4, -R12, R64 ;  /* 0x8000000c0408722b */ /* 0x000fd00000000040 */
[----:B------:R-:W-:-:S10]  /*17d0*/  DFMA R4, R6, R8, R4 ;  /* 0x000000080604722b */ /* 0x000fd40000000004 */
[----:B------:R-:W-:-:S05]  /*17e0*/  FFMA R0, RZ, UR38, R5 ;  /* 0x00000026ff007c23 */ /* 0x000fca0008000005 */
[----:B------:R-:W-:-:S13]  /*17f0*/  FSETP.GT.AND P0, PT, |R0|, 1.469367938527859385e-39, PT ;  /* 0x001000000000780b */ /* 0x000fda0003f04200 */
[----:B------:R-:W-:Y:S05]  /*1800*/  @P0 BRA P1, `(.L_x_21) ;  /* 0x00000000001c0947 */ /* 0x000fea0000800000 */
[----:B------:R-:W1:Y:S01]  /*1810*/  LDCU.64 UR4, c[0x0][0x3e0] ;  /* 0x00007c00ff0477ac */ /* 0x000e620008000a00 */
[----:B------:R-:W-:Y:S01]  /*1820*/  IMAD.MOV.U32 R14, RZ, RZ, R64 ;  /* 0x000000ffff0e7224 */ /* 0x000fe200078e0040 */
[----:B------:R-:W-:Y:S01]  /*1830*/  MOV R98, 0x1880 ;  /* 0x0000188000627802 */ /* 0x000fe20000000f00 */
[----:B------:R-:W-:Y:S02]  /*1840*/  IMAD.MOV.U32 R15, RZ, RZ, R65 ;  /* 0x000000ffff0f7224 */ /* 0x000fe400078e0041 */
[----:B-1----:R-:W-:Y:S02]  /*1850*/  IMAD.U32 R6, RZ, RZ, UR4 ;  /* 0x00000004ff067e24 */ /* 0x002fe4000f8e00ff */
[----:B------:R-:W-:-:S07]  /*1860*/  IMAD.U32 R7, RZ, RZ, UR5 ;  /* 0x00000005ff077e24 */ /* 0x000fce000f8e00ff */
[----:B0-----:R-:W-:Y:S05]  /*1870*/  CALL.REL.NOINC `($__internal_0_$__cuda_sm20_div_rn_f64_full) ;  /* 0x00000068006c7944 */ /* 0x001fea0003c00000 */
.L_x_21:
[----:B------:R-:W-:Y:S05]  /*1880*/  BSYNC.RECONVERGENT B2 ;  /* 0x0000000000027941 */ /* 0x000fea0003800200 */
.L_x_20:
[----:B------:R-:W1:Y:S01]  /*1890*/  LDC R8, c[0x0][0x3e8] ;  /* 0x0000fa00ff087b82 */ /* 0x000e620000000800 */
[----:B------:R-:W2:Y:S07]  /*18a0*/  F2I.F64.FLOOR R0, R4 ;  /* 0x0000000400007311 */ /* 0x000eae0000305100 */
[----:B------:R-:W3:Y:S01]  /*18b0*/  LDC.64 R16, c[0x0][0x3f8] ;  /* 0x0000fe00ff107b82 */ /* 0x000ee20000000a00 */
[----:B--2---:R-:W-:-:S07]  /*18c0*/  ISETP.GE.AND P1, PT, R0, -0x1, PT ;  /* 0xffffffff0000780c */ /* 0x004fce0003f26270 */
[----:B------:R-:W2:Y:S01]  /*18d0*/  LDC.64 R10, c[0x0][0x3f0] ;  /* 0x0000fc00ff0a7b82 */ /* 0x000ea20000000a00 */
[C---:B------:R-:W-:Y:S02]  /*18e0*/  IADD3 R3, PT, PT, R0.reuse, 0x1, RZ ;  /* 0x0000000100037810 */ /* 0x040fe40007ffe0ff */
[-C--:B-1----:R-:W-:Y:S02]  /*18f0*/  ISETP.GE.AND P0, PT, R0, R8.reuse, PT ;  /* 0x000000080000720c */ /* 0x082fe40003f06270 */
[----:B------:R-:W-:Y:S02]  /*1900*/  ISETP.GE.AND P2, PT, R3, R8, PT ;  /* 0x000000080300720c */ /* 0x000fe40003f46270 */
[----:B------:R-:W-:Y:S02]  /*1910*/  SEL R6, R8, RZ, P0 ;  /* 0x000000ff08067207 */ /* 0x000fe40000000000 */
[----:B------:R-:W-:-:S03]  /*1920*/  ISETP.GE.AND P0, PT, R0, RZ, PT ;  /* 0x000000ff0000720c */ /* 0x000fc60003f06270 */
[----:B------:R-:W-:Y:S01]  /*1930*/  IMAD.MOV R7, RZ, RZ, -R6 ;  /* 0x000000ffff077224 */ /* 0x000fe200078e0a06 */
[----:B------:R-:W-:-:S04]  /*1940*/  SEL R6, R8, RZ, P2 ;  /* 0x000000ff08067207 */ /* 0x000fc80001000000 */
[----:B------:R-:W-:Y:S01]  /*1950*/  SEL R7, R7, R8, P0 ;  /* 0x0000000807077207 */ /* 0x000fe20000000000 */
[----:B------:R-:W-:-:S04]  /*1960*/  @P1 IMAD.MOV R8, RZ, RZ, -R6 ;  /* 0x000000ffff081224 */ /* 0x000fc800078e0a06 */
[----:B------:R-:W-:Y:S02]  /*1970*/  IMAD.IADD R53, R3, 0x1, R8 ;  /* 0x0000000103357824 */ /* 0x000fe400078e0208 */
[----:B------:R-:W-:Y:S01]  /*1980*/  IMAD.IADD R3, R0, 0x1, R7 ;  /* 0x0000000100037824 */ /* 0x000fe200078e0207 */
[----:B------:R-:W1:Y:S01]  /*1990*/  LDC.64 R8, c[0x0][0x400] ;  /* 0x00010000ff087b82 */ /* 0x000e620000000a00 */
[----:B---3--:R-:W-:-:S05]  /*19a0*/  IMAD.WIDE R12, R53, 0x8, R16 ;  /* 0x00000008350c7825 */ /* 0x008fca00078e0210 */
[----:B------:R3:W4:Y:S01]  /*19b0*/  LDG.E.64 R20, desc[UR36][R12.64] ;  /* 0x000000240c147981 */ /* 0x000722000c1e1b00 */
[----:B--2---:R-:W-:-:S04]  /*19c0*/  IMAD.WIDE R14, R53, 0x8, R10 ;  /* 0x00000008350e7825 */ /* 0x004fc800078e020a */
[C---:B------:R-:W-:Y:S02]  /*19d0*/  IMAD.WIDE R16, R3.reuse, 0x8, R16 ;  /* 0x0000000803107825 */ /* 0x040fe400078e0210 */
[----:B------:R-:W2:Y:S02]  /*19e0*/  LDG.E.64 R14, desc[UR36][R14.64] ;  /* 0x000000240e0e7981 */ /* 0x000ea4000c1e1b00 */
[----:B------:R-:W-:Y:S02]  /*19f0*/  IMAD.WIDE R10, R3, 0x8, R10 ;  /* 0x00000008030a7825 */ /* 0x000fe400078e020a */
[----:B------:R-:W5:Y:S04]  /*1a00*/  LDG.E.64 R16, desc[UR36][R16.64] ;  /* 0x0000002410107981 */ /* 0x000f68000c1e1b00 */
[----:B------:R-:W5:Y:S01]  /*1a10*/  LDG.E.64 R10, desc[UR36][R10.64] ;  /* 0x000000240a0a7981 */ /* 0x000f62000c1e1b00 */
[----:B-1----:R-:W-:-:S04]  /*1a20*/  IMAD.WIDE R6, R53, 0x8, R8 ;  /* 0x0000000835067825 */ /* 0x002fc800078e0208 */
[----:B------:R-:W-:Y:S02]  /*1a30*/  IMAD.WIDE R8, R3, 0x8, R8 ;  /* 0x0000000803087825 */ /* 0x000fe400078e0208 */
[----:B------:R-:W5:Y:S04]  /*1a40*/  LDG.E.64 R6, desc[UR36][R6.64] ;  /* 0x0000002406067981 */ /* 0x000f68000c1e1b00 */
[----:B------:R-:W5:Y:S01]  /*1a50*/  LDG.E.64 R8, desc[UR36][R8.64] ;  /* 0x0000002408087981 */ /* 0x000f62000c1e1b00 */
[----:B---3--:R-:W1:Y:S01]  /*1a60*/  I2F.F64 R12, R0 ;  /* 0x00000000000c7312 */ /* 0x008e620000201c00 */
[----:B------:R-:W-:Y:S01]  /*1a70*/  BSSY.RECONVERGENT B2, `(.L_x_22) ;  /* 0x0000025000027945 */ /* 0x000fe20003800200 */
[----:B-1----:R-:W-:-:S08]  /*1a80*/  DADD R12, -R12, R4 ;  /* 0x000000000c0c7229 */ /* 0x002fd00000000104 */
[C---:B------:R-:W-:Y:S02]  /*1a90*/  DADD R4, -R12.reuse, 1 ;  /* 0x3ff000000c047429 */ /* 0x040fe40000000100 */
[C---:B----4-:R-:W-:Y:S02]  /*1aa0*/  DMUL R20, R12.reuse, R20 ;  /* 0x000000140c147228 */ /* 0x050fe40000000000 */
[----:B--2---:R-:W-:-:S06]  /*1ab0*/  DMUL R14, R12, R14 ;  /* 0x0000000e0c0e7228 */ /* 0x004fcc0000000000 */
[C---:B-----5:R-:W-:Y:S02]  /*1ac0*/  DFMA R16, R4.reuse, R16, R20 ;  /* 0x000000100410722b */ /* 0x060fe40000000014 */
[----:B------:R-:W-:-:S06]  /*1ad0*/  DFMA R10, R4, R10, R14 ;  /* 0x0000000a040a722b */ /* 0x000fcc000000000e */
[----:B------:R-:W-:Y:S02]  /*1ae0*/  DADD R16, R68, -R16 ;  /* 0x0000000044107229 */ /* 0x000fe40000000810 */
[----:B------:R-:W-:Y:S02]  /*1af0*/  DADD R10, R66, -R10 ;  /* 0x00000000420a7229 */ /* 0x000fe4000000080a */
[----:B------:R-:W-:-:S04]  /*1b00*/  DMUL R6, R12, R6 ;  /* 0x000000060c067228 */ /* 0x000fc80000000000 */
[----:B------:R-:W-:-:S04]  /*1b10*/  DMUL R16, R16, R16 ;  /* 0x0000001010107228 */ /* 0x000fc80000000000 */
[----:B------:R-:W-:-:S04]  /*1b20*/  DFMA R8, R4, R8, R6 ;  /* 0x000000080408722b */ /* 0x000fc80000000006 */
[----:B------:R-:W-:Y:S01]  /*1b30*/  DFMA R58, R10, R10, R16 ;  /* 0x0000000a0a3a722b */ /* 0x000fe20000000010 */
[----:B------:R-:W-:Y:S02]  /*1b40*/  IMAD.MOV.U32 R16, RZ, RZ, 0x0 ;  /* 0x00000000ff107424 */ /* 0x000fe400078e00ff */
[----:B------:R-:W-:-:S03]  /*1b50*/  IMAD.MOV.U32 R17, RZ, RZ, 0x3fd80000 ;  /* 0x3fd80000ff117424 */ /* 0x000fc600078e00ff */
[----:B------:R-:W1:Y:S04]  /*1b60*/  MUFU.RSQ64H R11, R59 ;  /* 0x0000003b000b7308 */ /* 0x000e680000001c00 */
[----:B------:R-:W-:-:S04]  /*1b70*/  IADD3 R10, PT, PT, R59, -0x3500000, RZ ;  /* 0xfcb000003b0a7810 */ /* 0x000fc80007ffe0ff */
[----:B------:R-:W-:Y:S02]  /*1b80*/  ISETP.GE.U32.AND P0, PT, R10, 0x7ca00000, PT ;  /* 0x7ca000000a00780c */ /* 0x000fe40003f06070 */
[----:B-1----:R-:W-:-:S08]  /*1b90*/  DMUL R14, R10, R10 ;  /* 0x0000000a0a0e7228 */ /* 0x002fd00000000000 */
[----:B------:R-:W-:-:S08]  /*1ba0*/  DFMA R14, R58, -R14, 1 ;  /* 0x3ff000003a0e742b */ /* 0x000fd0000000080e */
[----:B------:R-:W-:Y:S02]  /*1bb0*/  DFMA R16, R14, R16, 0.5 ;  /* 0x3fe000000e10742b */ /* 0x000fe40000000010 */
[----:B------:R-:W-:-:S08]  /*1bc0*/  DMUL R14, R10, R14 ;  /* 0x0000000e0a0e7228 */ /* 0x000fd00000000000 */
[----:B------:R-:W-:-:S08]  /*1bd0*/  DFMA R92, R16, R14, R10 ;  /* 0x0000000e105c722b */ /* 0x000fd0000000000a */
[----:B------:R-:W-:Y:S02]  /*1be0*/  DMUL R16, R58, R92 ;  /* 0x0000005c3a107228 */ /* 0x000fe40000000000 */
[----:B------:R-:W-:Y:S02]  /*1bf0*/  VIADD R13, R93, 0xfff00000 ;  /* 0xfff000005d0d7836 */ /* 0x000fe40000000000 */
[----:B------:R-:W-:-:S04]  /*1c00*/  IMAD.MOV.U32 R12, RZ, RZ, R92 ;  /* 0x000000ffff0c7224 */ /* 0x000fc800078e005c */
[----:B------:R-:W-:-:S08]  /*1c10*/  DFMA R14, R16, -R16, R58 ;  /* 0x80000010100e722b */ /* 0x000fd0000000003a */
[----:B------:R-:W-:Y:S01]  /*1c20*/  DFMA R4, R14, R12, R16 ;  /* 0x0000000c0e04722b */ /* 0x000fe20000000010 */
[----:B------:R-:W-:Y:S10]  /*1c30*/  @!P0 BRA `(.L_x_23) ;  /* 0x0000000000208947 */ /* 0x000ff40003800000 */
[----:B------:R-:W-:Y:S01]  /*1c40*/  MOV R4, R16 ;  /* 0x0000001000047202 */ /* 0x000fe20000000f00 */
[----:B------:R-:W-:Y:S01]  /*1c50*/  IMAD.MOV.U32 R5, RZ, RZ, R17 ;  /* 0x000000ffff057224 */ /* 0x000fe200078e0011 */
[----:B------:R-:W-:Y:S01]  /*1c60*/  MOV R90, 0x1ca0 ;  /* 0x00001ca0005a7802 */ /* 0x000fe20000000f00 */
[----:B------:R-:W-:Y:S02]  /*1c70*/  IMAD.MOV.U32 R6, RZ, RZ, R10 ;  /* 0x000000ffff067224 */ /* 0x000fe400078e000a */
[----:B------:R-:W-:-:S07]  /*1c80*/  IMAD.MOV.U32 R7, RZ, RZ, R13 ;  /* 0x000000ffff077224 */ /* 0x000fce00078e000d */
[----:B0-----:R-:W-:Y:S05]  /*1c90*/  CALL.REL.NOINC `($__internal_1_$__cuda_sm20_dsqrt_rn_f64_mediumpath_v1) ;  /* 0x0000006800d47944 */ /* 0x001fea0003c00000 */
[----:B------:R-:W-:Y:S01]  /*1ca0*/  IMAD.MOV.U32 R4, RZ, RZ, R58 ;  /* 0x000000ffff047224 */ /* 0x000fe200078e003a */
[----:B------:R-:W-:-:S07]  /*1cb0*/  MOV R5, R59 ;  /* 0x0000003b00057202 */ /* 0x000fce0000000f00 */
.L_x_23:
[----:B------:R-:W-:Y:S05]  /*1cc0*/  BSYNC.RECONVERGENT B2 ;  /* 0x0000000000027941 */ /* 0x000fea0003800200 */
.L_x_22:
[----:B------:R-:W1:Y:S01]  /*1cd0*/  LDC.64 R12, c[0x0][0x3d0] ;  /* 0x0000f400ff0c7b82 */ /* 0x000e620000000a00 */
[----:B------:R-:W1:Y:S01]  /*1ce0*/  MUFU.RCP64H R7, UR39 ;  /* 0x0000002700077d08 */ /* 0x000e620008001800 */
[----:B------:R-:W-:Y:S01]  /*1cf0*/  IMAD.MOV.U32 R6, RZ, RZ, 0x1 ;  /* 0x00000001ff067424 */ /* 0x000fe200078e00ff */
[----:B------:R-:W-:Y:S01]  /*1d00*/  DADD R8, -R8, R4 ;  /* 0x0000000008087229 */ /* 0x000fe20000000104 */
[----:B------:R-:W-:Y:S09]  /*1d10*/  BSSY.RECONVERGENT B2, `(.L_x_24) ;  /* 0x0000016000027945 */ /* 0x000ff20003800200 */
[----:B------:R-:W-:Y:S01]  /*1d20*/  FSETP.GEU.AND P1, PT, |R9|, 6.5827683646048100446e-37, PT ;  /* 0x036000000900780b */ /* 0x000fe20003f2e200 */
[----:B-1----:R-:W-:-:S08]  /*1d30*/  DFMA R10, R6, -R12, 1 ;  /* 0x3ff00000060a742b */ /* 0x002fd0000000080c */
[----:B------:R-:W-:-:S08]  /*1d40*/  DFMA R10, R10, R10, R10 ;  /* 0x0000000a0a0a722b */ /* 0x000fd0000000000a */
[----:B------:R-:W-:-:S08]  /*1d50*/  DFMA R10, R6, R10, R6 ;  /* 0x0000000a060a722b */ /* 0x000fd00000000006 */
        /* <DEDUP_REMOVED lines=12> */
[----:B-1----:R-:W-:Y:S01]  /*1e20*/  IMAD.U32 R6, RZ, RZ, UR4 ;  /* 0x00000004ff067e24 */ /* 0x002fe2000f8e00ff */
[----:B------:R-:W-:-:S07]  /*1e30*/  MOV R7, UR5 ;  /* 0x0000000500077c02 */ /* 0x000fce0008000f00 */
[----:B0-----:R-:W-:Y:S05]  /*1e40*/  CALL.REL.NOINC `($__internal_0_$__cuda_sm20_div_rn_f64_full) ;  /* 0x0000006000f87944 */ /* 0x001fea0003c00000 */
[----:B------:R-:W-:Y:S02]  /*1e50*/  IMAD.MOV.U32 R16, RZ, RZ, R4 ;  /* 0x000000ffff107224 */ /* 0x000fe400078e0004 */
[----:B------:R-:W-:-:S07]  /*1e60*/  IMAD.MOV.U32 R17, RZ, RZ, R5 ;  /* 0x000000ffff117224 */ /* 0x000fce00078e0005 */
.L_x_25:
[----:B------:R-:W-:Y:S05]  /*1e70*/  BSYNC.RECONVERGENT B2 ;  /* 0x0000000000027941 */ /* 0x000fea0003800200 */
.L_x_24:
[----:B------:R-:W1:Y:S02]  /*1e80*/  F2I.F64.FLOOR R16, R16 ;  /* 0x0000001000107311 */ /* 0x000e640000305100 */
[----:B-1----:R-:W-:-:S04]  /*1e90*/  ISETP.GE.U32.AND P0, PT, R16, UR40, PT ;  /* 0x0000002810007c0c */ /* 0x002fc8000bf06070 */
[----:B------:R-:W-:-:S13]  /*1ea0*/  ISETP.LT.OR P0, PT, R16, RZ, P0 ;  /* 0x000000ff1000720c */ /* 0x000fda0000701670 */
[----:B------:R-:W-:Y:S05]  /*1eb0*/  @P0 BRA `(.L_x_26) ;  /* 0xffffffe800900947 */ /* 0x000fea000383ffff */
[----:B------:R-:W-:Y:S05]  /*1ec0*/  BSYNC.RECONVERGENT B1 ;  /* 0x0000000000017941 */ /* 0x000fea0003800200 */
.L_x_9:
[----:B------:R-:W1:Y:S02]  /*1ed0*/  LDCU UR4, c[0x0][0x3b0] ;  /* 0x00007600ff0477ac */ /* 0x000e640008000800 */
[----:B-1----:R-:W-:-:S09]  /*1ee0*/  UISETP.GE.AND UP0, UPT, UR4, 0x1, UPT ;  /* 0x000000010400788c */ /* 0x002fd2000bf06270 */
[----:B------:R-:W-:Y:S05]  /*1ef0*/  BRA.U !UP0, `(.L_x_27) ;  /* 0x0000006108987547 */ /* 0x000fea000b800000 */
[----:B------:R-:W-:Y:S01]  /*1f00*/  BSSY B6, `(.L_x_27) ;  /* 0x0000625000067945 */ /* 0x000fe20003800000 */
[----:B------:R-:W-:Y:S01]  /*1f10*/  CS2R R52, SRZ ;  /* 0x0000000000347805 */ /* 0x000fe2000001ff00 */
[----:B------:R-:W-:Y:S01]  /*1f20*/  IMAD.MOV.U32 R54, RZ, RZ, RZ ;  /* 0x000000ffff367224 */ /* 0x000fe200078e00ff */
[----:B------:R-:W-:Y:S01]  /*1f30*/  MOV R81, R67 ;  /* 0x0000004300517202 */ /* 0x000fe20000000f00 */
[----:B------:R-:W-:Y:S02]  /*1f40*/  IMAD.MOV.U32 R80, RZ, RZ, R66 ;  /* 0x000000ffff507224 */ /* 0x000fe400078e0042 */
[----:B------:R-:W-:Y:S02]  /*1f50*/  IMAD.MOV.U32 R78, RZ, RZ, R68 ;  /* 0x000000ffff4e7224 */ /* 0x000fe400078e0044 */
[----:B------:R-:W-:Y:S02]  /*1f60*/  IMAD.MOV.U32 R79, RZ, RZ, R69 ;  /* 0x000000ffff4f7224 */ /* 0x000fe400078e0045 */
[----:B------:R-:W-:-:S02]  /*1f70*/  IMAD.MOV.U32 R20, RZ, RZ, R64 ;  /* 0x000000ffff147224 */ /* 0x000fc400078e0040 */
[----:B------:R-:W-:-:S07]  /*1f80*/  IMAD.MOV.U32 R21, RZ, RZ, R65 ;  /* 0x000000ffff157224 */ /* 0x000fce00078e0041 */
.L_x_170:
[----:B------:R-:W-:Y:S05]  /*1f90*/  YIELD ;  /* 0x0000000000007946 */ /* 0x000fea0003800000 */
[----:B-1----:R-:W1:Y:S01]  /*1fa0*/  LDCU UR4, c[0x0][0x3e4] ;  /* 0x00007c80ff0477ac */ /* 0x002e620008000800 */
[----:B--23--:R-:W2:Y:S01]  /*1fb0*/  LDC.64 R6, c[0x0][0x3e0] ;  /* 0x0000f800ff067b82 */ /* 0x00cea20000000a00 */
[----:B------:R-:W-:Y:S01]  /*1fc0*/  HFMA2 R4, -RZ, RZ, 0, 5.9604644775390625e-08 ;  /* 0x00000001ff047431 */ /* 0x000fe200000001ff */
[----:B------:R-:W-:Y:S01]  /*1fd0*/  FSETP.GEU.AND P1, PT, |R21|, 6.5827683646048100446e-37, PT ;  /* 0x036000001500780b */ /* 0x000fe20003f2e200 */
[----:B------:R-:W-:Y:S01]  /*1fe0*/  BSSY.RECONVERGENT B1, `(.L_x_28) ;  /* 0x0000015000017945 */ /* 0x000fe20003800200 */
[----:B------:R-:W-:Y:S01]  /*1ff0*/  IMAD.MOV.U32 R56, RZ, RZ, R53 ;  /* 0x000000ffff387224 */ /* 0x000fe200078e0035 */
[----:B-1----:R-:W2:Y:S02]  /*2000*/  MUFU.RCP64H R5, UR4 ;  /* 0x0000000400057d08 */ /* 0x002ea40008001800 */
[----:B--2---:R-:W-:-:S08]  /*2010*/  DFMA R8, R4, -R6, 1 ;  /* 0x3ff000000408742b */ /* 0x004fd00000000806 */
        /* <DEDUP_REMOVED lines=9> */
[----:B----4-:R-:W-:Y:S05]  /*20b0*/  @P0 BRA P1, `(.L_x_29) ;  /* 0x00000000001c0947 */ /* 0x010fea0000800000 */
[----:B------:R-:W1:Y:S01]  /*20c0*/  LDCU.64 UR4, c[0x0][0x3e0] ;  /* 0x00007c00ff0477ac */ /* 0x000e620008000a00 */
[----:B------:R-:W-:Y:S01]  /*20d0*/  IMAD.MOV.U32 R14, RZ, RZ, R20 ;  /* 0x000000ffff0e7224 */ /* 0x000fe200078e0014 */
[----:B------:R-:W-:Y:S02]  /*20e0*/  MOV R15, R21 ;  /* 0x00000015000f7202 */ /* 0x000fe40000000f00 */
[----:B------:R-:W-:Y:S01]  /*20f0*/  MOV R98, 0x2130 ;  /* 0x0000213000627802 */ /* 0x000fe20000000f00 */
[----:B-1----:R-:W-:Y:S02]  /*2100*/  IMAD.U32 R6, RZ, RZ, UR4 ;  /* 0x00000004ff067e24 */ /* 0x002fe4000f8e00ff */
[----:B------:R-:W-:-:S07]  /*2110*/  IMAD.U32 R7, RZ, RZ, UR5 ;  /* 0x00000005ff077e24 */ /* 0x000fce000f8e00ff */
[----:B0-----:R-:W-:Y:S05]  /*2120*/  CALL.REL.NOINC `($__internal_0_$__cuda_sm20_div_rn_f64_full) ;  /* 0x0000006000407944 */ /* 0x001fea0003c00000 */
.L_x_29:
[----:B------:R-:W-:Y:S05]  /*2130*/  BSYNC.RECONVERGENT B1 ;  /* 0x0000000000017941 */ /* 0x000fea0003800200 */
.L_x_28:
[----:B------:R-:W1:Y:S01]  /*2140*/  LDC R10, c[0x0][0x3e8] ;  /* 0x0000fa00ff0a7b82 */ /* 0x000e620000000800 */
[----:B------:R-:W2:Y:S07]  /*2150*/  F2I.F64.FLOOR R0, R4 ;  /* 0x0000000400007311 */ /* 0x000eae0000305100 */
[----:B------:R-:W3:Y:S01]  /*2160*/  LDC.64 R14, c[0x0][0x3f8] ;  /* 0x0000fe00ff0e7b82 */ /* 0x000ee20000000a00 */
[C---:B--2---:R-:W-:Y:S01]  /*2170*/  VIADD R3, R0.reuse, 0x1 ;  /* 0x0000000100037836 */ /* 0x044fe20000000000 */
[----:B------:R-:W-:-:S06]  /*2180*/  ISETP.GE.AND P1, PT, R0, -0x1, PT ;  /* 0xffffffff0000780c */ /* 0x000fcc0003f26270 */
[----:B------:R-:W2:Y:S01]  /*2190*/  LDC.64 R8, c[0x0][0x3f0] ;  /* 0x0000fc00ff087b82 */ /* 0x000ea20000000a00 */
        /* <DEDUP_REMOVED lines=8> */
[----:B------:R-:W-:Y:S01]  /*2220*/  IMAD.IADD R13, R3, 0x1, R10 ;  /* 0x00000001030d7824 */ /* 0x000fe200078e020a */
[----:B------:R-:W-:-:S03]  /*2230*/  IADD3 R3, PT, PT, R0, R11, RZ ;  /* 0x0000000b00037210 */ /* 0x000fc60007ffe0ff */
[----:B---3--:R-:W-:-:S04]  /*2240*/  IMAD.WIDE R6, R13, 0x8, R14 ;  /* 0x000000080d067825 */ /* 0x008fc800078e020e */
[----:B--2---:R-:W-:Y:S02]  /*2250*/  IMAD.WIDE R58, R13, 0x8, R8 ;  /* 0x000000080d3a7825 */ /* 0x004fe400078e0208 */
[----:B------:R-:W2:Y:S02]  /*2260*/  LDG.E.64 R6, desc[UR36][R6.64] ;  /* 0x0000002406067981 */ /* 0x000ea4000c1e1b00 */
[C---:B------:R-:W-:Y:S02]  /*2270*/  IMAD.WIDE R14, R3.reuse, 0x8, R14 ;  /* 0x00000008030e7825 */ /* 0x040fe400078e020e */
[----:B------:R-:W3:Y:S02]  /*2280*/  LDG.E.64 R58, desc[UR36][R58.64] ;  /* 0x000000243a3a7981 */ /* 0x000ee4000c1e1b00 */
[----:B------:R-:W-:Y:S02]  /*2290*/  IMAD.WIDE R84, R3, 0x8, R8 ;  /* 0x0000000803547825 */ /* 0x000fe400078e0208 */
[----:B------:R-:W4:Y:S01]  /*22a0*/  LDG.E.64 R14, desc[UR36][R14.64] ;  /* 0x000000240e0e7981 */ /* 0x000f22000c1e1b00 */
[----:B------:R-:W1:Y:S03]  /*22b0*/  LDC.64 R8, c[0x0][0x400] ;  /* 0x00010000ff087b82 */ /* 0x000e660000000a00 */
[----:B------:R-:W5:Y:S01]  /*22c0*/  LDG.E.64 R84, desc[UR36][R84.64] ;  /* 0x0000002454547981 */ /* 0x000f62000c1e1b00 */
[----:B-1----:R-:W-:-:S04]  /*22d0*/  IMAD.WIDE R10, R13, 0x8, R8 ;  /* 0x000000080d0a7825 */ /* 0x002fc800078e0208 */
[----:B------:R-:W-:Y:S02]  /*22e0*/  IMAD.WIDE R8, R3, 0x8, R8 ;  /* 0x0000000803087825 */ /* 0x000fe400078e0208 */
[----:B------:R-:W5:Y:S04]  /*22f0*/  LDG.E.64 R10, desc[UR36][R10.64] ;  /* 0x000000240a0a7981 */ /* 0x000f68000c1e1b00 */
[----:B------:R-:W5:Y:S01]  /*2300*/  LDG.E.64 R8, desc[UR36][R8.64] ;  /* 0x0000002408087981 */ /* 0x000f62000c1e1b00 */
[----:B------:R-:W1:Y:S01]  /*2310*/  I2F.F64 R82, R0 ;  /* 0x0000000000527312 */ /* 0x000e620000201c00 */
[----:B------:R-:W-:Y:S01]  /*2320*/  BSSY.RECONVERGENT B1, `(.L_x_30) ;  /* 0x0000022000017945 */ /* 0x000fe20003800200 */
[----:B-1----:R-:W-:-:S08]  /*2330*/  DADD R82, -R82, R4 ;  /* 0x0000000052527229 */ /* 0x002fd00000000104 */
[C---:B------:R-:W-:Y:S02]  /*2340*/  DADD R12, -R82.reuse, 1 ;  /* 0x3ff00000520c7429 */ /* 0x040fe40000000100 */
[C---:B--2---:R-:W-:Y:S02]  /*2350*/  DMUL R6, R82.reuse, R6 ;  /* 0x0000000652067228 */ /* 0x044fe40000000000 */
[----:B---3--:R-:W-:-:S06]  /*2360*/  DMUL R58, R82, R58 ;  /* 0x0000003a523a7228 */ /* 0x008fcc0000000000 */
[C---:B----4-:R-:W-:Y:S01]  /*2370*/  DFMA R6, R12.reuse, R14, R6 ;  /* 0x0000000e0c06722b */ /* 0x050fe20000000006 */
[----:B------:R-:W-:Y:S01]  /*2380*/  IMAD.MOV.U32 R14, RZ, RZ, 0x0 ;  /* 0x00000000ff0e7424 */ /* 0x000fe200078e00ff */
[----:B-----5:R-:W-:Y:S01]  /*2390*/  DFMA R58, R12, R84, R58 ;  /* 0x000000540c3a722b */ /* 0x020fe2000000003a */
[----:B------:R-:W-:-:S05]  /*23a0*/  IMAD.MOV.U32 R15, RZ, RZ, 0x3fd80000 ;  /* 0x3fd80000ff0f7424 */ /* 0x000fca00078e00ff */
[----:B------:R-:W-:Y:S02]  /*23b0*/  DADD R6, R78, -R6 ;  /* 0x000000004e067229 */ /* 0x000fe40000000806 */
[----:B------:R-:W-:-:S06]  /*23c0*/  DADD R58, R80, -R58 ;  /* 0x00000000503a7229 */ /* 0x000fcc000000083a */
[----:B------:R-:W-:-:S08]  /*23d0*/  DMUL R6, R6, R6 ;  /* 0x0000000606067228 */ /* 0x000fd00000000000 */
[----:B------:R-:W-:-:S06]  /*23e0*/  DFMA R58, R58, R58, R6 ;  /* 0x0000003a3a3a722b */ /* 0x000fcc0000000006 */
[----:B------:R-:W1:Y:S01]  /*23f0*/  MUFU.RSQ64H R7, R59 ;  /* 0x0000003b00077308 */ /* 0x000e620000001c00 */
[----:B------:R-:W-:-:S03]  /*2400*/  DMUL R82, R82, R10 ;  /* 0x0000000a52527228 */ /* 0x000fc60000000000 */
[----:B------:R-:W-:-:S05]  /*2410*/  VIADD R6, R59, 0xfcb00000 ;  /* 0xfcb000003b067836 */ /* 0x000fca0000000000 */
[----:B------:R-:W-:Y:S01]  /*2420*/  ISETP.GE.U32.AND P0, PT, R6, 0x7ca00000, PT ;  /* 0x7ca000000600780c */ /* 0x000fe20003f06070 */
[----:B------:R-:W-:Y:S02]  /*2430*/  DFMA R8, R12, R8, R82 ;  /* 0x000000080c08722b */ /* 0x000fe40000000052 */
[----:B-1----:R-:W-:-:S08]  /*2440*/  DMUL R4, R6, R6 ;  /* 0x0000000606047228 */ /* 0x002fd00000000000 */
[----:B------:R-:W-:-:S08]  /*2450*/  DFMA R4, R58, -R4, 1 ;  /* 0x3ff000003a04742b */ /* 0x000fd00000000804 */
[----:B------:R-:W-:Y:S02]  /*2460*/  DFMA R14, R4, R14, 0.5 ;  /* 0x3fe00000040e742b */ /* 0x000fe4000000000e */
[----:B------:R-:W-:-:S08]  /*2470*/  DMUL R4, R6, R4 ;  /* 0x0000000406047228 */ /* 0x000fd00000000000 */
[----:B------:R-:W-:-:S08]  /*2480*/  DFMA R92, R14, R4, R6 ;  /* 0x000000040e5c722b */ /* 0x000fd00000000006 */
[----:B------:R-:W-:Y:S02]  /*2490*/  DMUL R4, R58, R92 ;  /* 0x0000005c3a047228 */ /* 0x000fe40000000000 */
[----:B------:R-:W-:Y:S01]  /*24a0*/  VIADD R11, R93, 0xfff00000 ;  /* 0xfff000005d0b7836 */ /* 0x000fe20000000000 */
[----:B------:R-:W-:-:S05]  /*24b0*/  MOV R10, R92 ;  /* 0x0000005c000a7202 */ /* 0x000fca0000000f00 */
[----:B------:R-:W-:-:S08]  /*24c0*/  DFMA R14, R4, -R4, R58 ;  /* 0x80000004040e722b */ /* 0x000fd0000000003a */
[----:B------:R-:W-:Y:S01]  /*24d0*/  DFMA R12, R14, R10, R4 ;  /* 0x0000000a0e0c722b */ /* 0x000fe20000000004 */
[----:B------:R-:W-:Y:S10]  /*24e0*/  @!P0 BRA `(.L_x_31) ;  /* 0x0000000000148947 */ /* 0x000ff40003800000 */
[----:B------:R-:W-:Y:S01]  /*24f0*/  IMAD.MOV.U32 R7, RZ, RZ, R11 ;  /* 0x000000ffff077224 */ /* 0x000fe200078e000b */
[----:B------:R-:W-:-:S07]  /*2500*/  MOV R90, 0x2520 ;  /* 0x00002520005a7802 */ /* 0x000fce0000000f00 */
[----:B0-----:R-:W-:Y:S05]  /*2510*/  CALL.REL.NOINC `($__internal_1_$__cuda_sm20_dsqrt_rn_f64_mediumpath_v1) ;  /* 0x0000006000b47944 */ /* 0x001fea0003c00000 */
[----:B------:R-:W-:Y:S02]  /*2520*/  IMAD.MOV.U32 R12, RZ, RZ, R58 ;  /* 0x000000ffff0c7224 */ /* 0x000fe400078e003a */
[----:B------:R-:W-:-:S07]  /*2530*/  IMAD.MOV.U32 R13, RZ, RZ, R59 ;  /* 0x000000ffff0d7224 */ /* 0x000fce00078e003b */
.L_x_31:
[----:B------:R-:W-:Y:S05]  /*2540*/  BSYNC.RECONVERGENT B1 ;  /* 0x0000000000017941 */ /* 0x000fea0003800200 */
.L_x_30:
[----:B------:R-:W1:Y:S01]  /*2550*/  LDCU UR4, c[0x0][0x3d4] ;  /* 0x00007a80ff0477ac */ /* 0x000e620008000800 */
[----:B------:R-:W2:Y:S01]  /*2560*/  LDC.64 R6, c[0x0][0x3d0] ;  /* 0x0000f400ff067b82 */ /* 0x000ea20000000a00 */
[----:B------:R-:W-:Y:S01]  /*2570*/  IMAD.MOV.U32 R4, RZ, RZ, 0x1 ;  /* 0x00000001ff047424 */ /* 0x000fe200078e00ff */
[----:B------:R-:W-:Y:S01]  /*2580*/  DADD R8, -R8, R12 ;  /* 0x0000000008087229 */ /* 0x000fe2000000010c */
[----:B------:R-:W-:Y:S09]  /*2590*/  BSSY.RECONVERGENT B1, `(.L_x_32) ;  /* 0x0000015000017945 */ /* 0x000ff20003800200 */
[----:B------:R-:W-:Y:S01]  /*25a0*/  FSETP.GEU.AND P1, PT, |R9|, 6.5827683646048100446e-37, PT ;  /* 0x036000000900780b */ /* 0x000fe20003f2e200 */
        /* <DEDUP_REMOVED lines=13> */
[----:B------:R-:W-:Y:S01]  /*2680*/  MOV R14, R8 ;  /* 0x00000008000e7202 */ /* 0x000fe20000000f00 */
[----:B------:R-:W-:Y:S01]  /*2690*/  IMAD.MOV.U32 R15, RZ, RZ, R9 ;  /* 0x000000ffff0f7224 */ /* 0x000fe200078e0009 */
[----:B------:R-:W-:Y:S01]  /*26a0*/  MOV R98, 0x26e0 ;  /* 0x000026e000627802 */ /* 0x000fe20000000f00 */
[----:B-1----:R-:W-:Y:S02]  /*26b0*/  IMAD.U32 R6, RZ, RZ, UR4 ;  /* 0x00000004ff067e24 */ /* 0x002fe4000f8e00ff */
[----:B------:R-:W-:-:S07]  /*26c0*/  IMAD.U32 R7, RZ, RZ, UR5 ;  /* 0x00000005ff077e24 */ /* 0x000fce000f8e00ff */
[----:B0-----:R-:W-:Y:S05]  /*26d0*/  CALL.REL.NOINC `($__internal_0_$__cuda_sm20_div_rn_f64_full) ;  /* 0x0000005800d47944 */ /* 0x001fea0003c00000 */
.L_x_33:
[----:B------:R-:W-:Y:S05]  /*26e0*/  BSYNC.RECONVERGENT B1 ;  /* 0x0000000000017941 */ /* 0x000fea0003800200 */
.L_x_32:
[----:B------:R-:W1:Y:S01]  /*26f0*/  F2I.F64.FLOOR R17, R4 ;  /* 0x0000000400117311 */ /* 0x000e620000305100 */
[----:B------:R-:W-:Y:S01]  /*2700*/  BSSY.RECONVERGENT B9, `(.L_x_34) ;  /* 0x00001d3000097945 */ /* 0x000fe20003800200 */
[----:B------:R-:W-:Y:S01]  /*2710*/  IMAD.MOV.U32 R58, RZ, RZ, 0x1 ;  /* 0x00000001ff3a7424 */ /* 0x000fe200078e00ff */
[----:B------:R-:W-:Y:S02]  /*2720*/  MOV R57, R47 ;  /* 0x0000002f00397202 */ /* 0x000fe40000000f00 */
[----:B-1----:R-:W-:-:S13]  /*2730*/  ISETP.NE.AND P0, PT, R17, R16, PT ;  /* 0x000000101100720c */ /* 0x002fda0003f05270 */
.L_x_63:
[----:B------:R-:W-:Y:S04]  /*2740*/  BSSY.RECONVERGENT B8, `(.L_x_35) ;  /* 0x00001cb000087945 */ /* 0x000fe80003800200 */
[----:B------:R-:W-:Y:S05]  /*2750*/  @!P0 BRA `(.L_x_36) ;  /* 0x0000000000488947 */ /* 0x000fea0003800000 */
[----:B------:R-:W-:Y:S01]  /*2760*/  MOV R0, 0x1b0 ;  /* 0x000001b000007802 */ /* 0x000fe20000000f00 */
[----:B------:R1:W-:Y:S01]  /*2770*/  STL.64 [R1+0x2ee0], R16 ;  /* 0x002ee01001007387 */ /* 0x0003e20000100a00 */
[----:B------:R-:W2:Y:S01]  /*2780*/  LDCU.64 UR4, c[0x4][0x198] ;  /* 0x01003300ff0477ac */ /* 0x000ea20008000a00 */
[----:B------:R-:W-:Y:S01]  /*2790*/  IADD3 R6, P0, PT, R2, 0x2ee0, RZ ;  /* 0x00002ee002067810 */ /* 0x000fe20007f1e0ff */
[----:B------:R1:W3:Y:S04]  /*27a0*/  LDC.64 R8, c[0x4][R0] ;  /* 0x0100000000087b82 */ /* 0x0002e80000000a00 */
[----:B------:R-:W-:Y:S02]  /*27b0*/  IMAD.X R7, RZ, RZ, R18, P0 ;  /* 0x000000ffff077224 */ /* 0x000fe400000e0612 */
[----:B--2---:R-:W-:-:S02]  /*27c0*/  IMAD.U32 R4, RZ, RZ, UR4 ;  /* 0x00000004ff047e24 */ /* 0x004fc4000f8e00ff */
[----:B-1----:R-:W-:-:S07]  /*27d0*/  IMAD.U32 R5, RZ, RZ, UR5 ;  /* 0x00000005ff057e24 */ /* 0x002fce000f8e00ff */
[----:B------:R-:W-:-:S07]  /*27e0*/  LEPC R20, `(.L_x_37) ;  /* 0x000000001014794e */ /* 0x000fce0000000000 */
[----:B0--3--:R-:W-:Y:S05]  /*27f0*/  CALL.ABS.NOINC R8 ;  /* 0x0000000008007343 */ /* 0x009fea0003c00000 */
.L_x_37:
[----:B------:R-:W-:Y:S01]  /*2800*/  IMAD.MOV.U32 R20, RZ, RZ, R64 ;  /* 0x000000ffff147224 */ /* 0x000fe200078e0040 */
[----:B------:R-:W-:Y:S01]  /*2810*/  MOV R21, R65 ;  /* 0x0000004100157202 */ /* 0x000fe20000000f00 */
[----:B------:R-:W-:Y:S01]  /*2820*/  IMAD.MOV.U32 R78, RZ, RZ, R68 ;  /* 0x000000ffff4e7224 */ /* 0x000fe200078e0044 */
[----:B------:R-:W-:Y:S01]  /*2830*/  MOV R47, R57 ;  /* 0x00000039002f7202 */ /* 0x000fe20000000f00 */
[----:B------:R-:W-:Y:S02]  /*2840*/  IMAD.MOV.U32 R79, RZ, RZ, R69 ;  /* 0x000000ffff4f7224 */ /* 0x000fe400078e0045 */
[----:B------:R-:W-:Y:S02]  /*2850*/  IMAD.MOV.U32 R80, RZ, RZ, R66 ;  /* 0x000000ffff507224 */ /* 0x000fe400078e0042 */
[----:B------:R-:W-:Y:S01]  /*2860*/  IMAD.MOV.U32 R81, RZ, RZ, R67 ;  /* 0x000000ffff517224 */ /* 0x000fe200078e0043 */
[----:B------:R-:W-:Y:S06]  /*2870*/  BRA `(.L_x_38) ;  /* 0x0000001800dc7947 */ /* 0x000fec0003800000 */
.L_x_36:
[----:B------:R-:W-:Y:S01]  /*2880*/  ISETP.NE.AND P0, PT, R42, 0x1, PT ;  /* 0x000000012a00780c */ /* 0x000fe20003f05270 */
[----:B------:R-:W-:Y:S01]  /*2890*/  BSSY.RECONVERGENT B0, `(.L_x_39) ;  /* 0x0000049000007945 */ /* 0x000fe20003800200 */
[----:B------:R-:W-:Y:S02]  /*28a0*/  VIADD R0, R40, 0xdaa66d2b ;  /* 0xdaa66d2b28007836 */ /* 0x000fe40000000000 */
[----:B------:R-:W-:Y:S02]  /*28b0*/  IMAD.MOV.U32 R3, RZ, RZ, 0x2 ;  /* 0x00000002ff037424 */ /* 0x000fe400078e00ff */
[----:B------:R-:W-:Y:S02]  /*28c0*/  IMAD.MOV.U32 R12, RZ, RZ, R45 ;  /* 0x000000ffff0c7224 */ /* 0x000fe400078e002d */
[----:B------:R-:W-:-:S05]  /*28d0*/  IMAD.MOV.U32 R47, RZ, RZ, R57 ;  /* 0x000000ffff2f7224 */ /* 0x000fca00078e0039 */
[----:B------:R-:W-:Y:S05]  /*28e0*/  @!P0 BRA `(.L_x_40) ;  /* 0x00000004000c8947 */ /* 0x000fea0003800000 */
[----:B------:R-:W-:-:S13]  /*28f0*/  ISETP.NE.AND P0, PT, R42, 0x3, PT ;  /* 0x000000032a00780c */ /* 0x000fda0003f05270 */
[----:B------:R-:W-:Y:S05]  /*2900*/  @!P0 BRA `(.L_x_41) ;  /* 0x0000000000208947 */ /* 0x000fea0003800000 */
[----:B------:R-:W-:-:S13]  /*2910*/  ISETP.NE.AND P0, PT, R42, 0x2, PT ;  /* 0x000000022a00780c */ /* 0x000fda0003f05270 */
[----:B------:R-:W-:Y:S01]  /*2920*/  @!P0 MOV R3, 0x3 ;  /* 0x0000000300038802 */ /* 0x000fe20000000f00 */
[--C-:B------:R-:W-:Y:S02]  /*2930*/  @!P0 IMAD.MOV.U32 R47, RZ, RZ, R57.reuse ;  /* 0x000000ffff2f8224 */ /* 0x100fe400078e0039 */
[----:B------:R-:W-:Y:S01]  /*2940*/  @!P0 IMAD.MOV.U32 R12, RZ, RZ, R46 ;  /* 0x000000ffff0c8224 */ /* 0x000fe200078e002e */
[----:B------:R-:W-:Y:S01]  /*2950*/  @P0 MOV R12, R44 ;  /* 0x0000002c000c0202 */ /* 0x000fe20000000f00 */
[----:B------:R-:W-:Y:S02]  /*2960*/  @P0 VIADD R3, R42, 0x1 ;  /* 0x000000012a030836 */ /* 0x000fe40000000000 */
[----:B------:R-:W-:Y:S01]  /*2970*/  @P0 IMAD.MOV.U32 R47, RZ, RZ, R57 ;  /* 0x000000ffff2f0224 */ /* 0x000fe200078e0039 */
[----:B------:R-:W-:Y:S06]  /*2980*/  BRA `(.L_x_40) ;  /* 0x0000000000e47947 */ /* 0x000fec0003800000 */
.L_x_41:
        /* <DEDUP_REMOVED lines=13> */
.L_x_43:
[----:B------:R-:W-:Y:S05]  /*2a60*/  BSYNC.RECONVERGENT B1 ;  /* 0x0000000000017941 */ /* 0x000fea0003800200 */
.L_x_42:
[----:B------:R-:W-:Y:S01]  /*2a70*/  IMAD.WIDE.U32 R6, R50, -0x326172a9, RZ ;  /* 0xcd9e8d5732067825 */ /* 0x000fe200078e00ff */
[----:B------:R-:W-:Y:S02]  /*2a80*/  LOP3.LUT R10, R51, R5, R41, 0x96, !PT ;  /* 0x00000005330a7212 */ /* 0x000fe400078e9629 */
[----:B------:R-:W-:Y:S01]  /*2a90*/  MOV R12, R57 ;  /* 0x00000039000c7202 */ /* 0x000fe20000000f00 */
        /* <DEDUP_REMOVED lines=39> */
[----:B------:R-:W-:-:S07]  /*2d10*/  IMAD.MOV.U32 R47, RZ, RZ, R4 ;  /* 0x000000ffff2f7224 */ /* 0x000fce00078e0004 */
.L_x_40:
[----:B------:R-:W-:Y:S05]  /*2d20*/  BSYNC.RECONVERGENT B0 ;  /* 0x0000000000007941 */ /* 0x000fea0003800200 */
.L_x_39:
[----:B------:R-:W1:Y:S01]  /*2d30*/  I2F.F64.U32 R4, R12 ;  /* 0x0000000c00047312 */ /* 0x000e620000201800 */
[----:B------:R-:W-:Y:S01]  /*2d40*/  IMAD.MOV.U32 R82, RZ, RZ, 0x0 ;  /* 0x00000000ff527424 */ /* 0x000fe200078e00ff */
[----:B------:R-:W-:Y:S01]  /*2d50*/  MOV R10, 0x0 ;  /* 0x00000000000a7802 */ /* 0x000fe20000000f00 */
[----:B------:R-:W-:Y:S01]  /*2d60*/  IMAD.MOV.U32 R83, RZ, RZ, 0x3df00000 ;  /* 0x3df00000ff537424 */ /* 0x000fe200078e00ff */
[----:B------:R-:W-:Y:S01]  /*2d70*/  BSSY.RECONVERGENT B1, `(.L_x_44) ;  /* 0x000001b000017945 */ /* 0x000fe20003800200 */
[----:B------:R-:W-:-:S04]  /*2d80*/  IMAD.MOV.U32 R11, RZ, RZ, 0x3fd80000 ;  /* 0x3fd80000ff0b7424 */ /* 0x000fc800078e00ff */
[----:B-1----:R-:W-:-:S08]  /*2d90*/  DFMA R82, R4, R82, 2.3283064365386962891e-10 ;  /* 0x3df000000452742b */ /* 0x002fd00000000052 */
[----:B------:R-:W-:-:S08]  /*2da0*/  DADD R4, -R82, 1 ;  /* 0x3ff0000052047429 */ /* 0x000fd00000000100 */
[C---:B------:R-:W-:Y:S02]  /*2db0*/  DMUL R4, R82.reuse, R4 ;  /* 0x0000000452047228 */ /* 0x040fe40000000000 */
[----:B------:R-:W-:-:S04]  /*2dc0*/  DADD R82, R82, R82 ;  /* 0x0000000052527229 */ /* 0x000fc80000000052 */
[----:B------:R-:W1:Y:S04]  /*2dd0*/  MUFU.RSQ64H R9, R5 ;  /* 0x0000000500097308 */ /* 0x000e680000001c00 */
[----:B------:R-:W-:-:S05]  /*2de0*/  VIADD R8, R5, 0xfcb00000 ;  /* 0xfcb0000005087836 */ /* 0x000fca0000000000 */
[----:B------:R-:W-:Y:S01]  /*2df0*/  ISETP.GE.U32.AND P0, PT, R8, 0x7ca00000, PT ;  /* 0x7ca000000800780c */ /* 0x000fe20003f06070 */
        /* <DEDUP_REMOVED lines=11> */
[----:B------:R-:W-:Y:S01]  /*2eb0*/  IMAD.MOV.U32 R58, RZ, RZ, R4 ;  /* 0x000000ffff3a7224 */ /* 0x000fe200078e0004 */
[----:B------:R-:W-:Y:S01]  /*2ec0*/  MOV R59, R5 ;  /* 0x00000005003b7202 */ /* 0x000fe20000000f00 */
[----:B------:R-:W-:Y:S01]  /*2ed0*/  IMAD.MOV.U32 R4, RZ, RZ, R10 ;  /* 0x000000ffff047224 */ /* 0x000fe200078e000a */
[----:B------:R-:W-:Y:S01]  /*2ee0*/  MOV R90, 0x2f20 ;  /* 0x00002f20005a7802 */ /* 0x000fe20000000f00 */
[----:B------:R-:W-:Y:S02]  /*2ef0*/  IMAD.MOV.U32 R5, RZ, RZ, R11 ;  /* 0x000000ffff057224 */ /* 0x000fe400078e000b */
[----:B------:R-:W-:-:S07]  /*2f00*/  IMAD.MOV.U32 R6, RZ, RZ, R8 ;  /* 0x000000ffff067224 */ /* 0x000fce00078e0008 */
[----:B0-----:R-:W-:Y:S05]  /*2f10*/  CALL.REL.NOINC `($__internal_1_$__cuda_sm20_dsqrt_rn_f64_mediumpath_v1) ;  /* 0x0000005800347944 */ /* 0x001fea0003c00000 */
.L_x_45:
[----:B------:R-:W-:Y:S05]  /*2f20*/  BSYNC.RECONVERGENT B1 ;  /* 0x0000000000017941 */ /* 0x000fea0003800200 */
.L_x_44:
[----:B------:R-:W-:Y:S01]  /*2f30*/  ISETP.NE.AND P0, PT, R3, 0x1, PT ;  /* 0x000000010300780c */ /* 0x000fe20003f05270 */
[----:B------:R-:W-:Y:S01]  /*2f40*/  BSSY.RECONVERGENT B0, `(.L_x_46) ;  /* 0x0000045000007945 */ /* 0x000fe20003800200 */
[----:B------:R-:W-:Y:S01]  /*2f50*/  IMAD.MOV.U32 R8, RZ, RZ, R45 ;  /* 0x000000ffff087224 */ /* 0x000fe200078e002d */
[----:B------:R-:W-:-:S10]  /*2f60*/  MOV R42, 0x2 ;  /* 0x00000002002a7802 */ /* 0x000fd40000000f00 */
[----:B------:R-:W-:Y:S05]  /*2f70*/  @!P0 BRA `(.L_x_47) ;  /* 0x0000000400048947 */ /* 0x000fea0003800000 */
[----:B------:R-:W-:-:S13]  /*2f80*/  ISETP.NE.AND P0, PT, R3, 0x3, PT ;  /* 0x000000030300780c */ /* 0x000fda0003f05270 */
[----:B------:R-:W-:Y:S05]  /*2f90*/  @!P0 BRA `(.L_x_48) ;  /* 0x0000000000188947 */ /* 0x000fea0003800000 */
[----:B------:R-:W-:-:S13]  /*2fa0*/  ISETP.NE.AND P0, PT, R3, 0x2, PT ;  /* 0x000000020300780c */ /* 0x000fda0003f05270 */
[----:B------:R-:W-:Y:S02]  /*2fb0*/  @!P0 IMAD.MOV.U32 R42, RZ, RZ, 0x3 ;  /* 0x00000003ff2a8424 */ /* 0x000fe400078e00ff */
[----:B------:R-:W-:Y:S02]  /*2fc0*/  @!P0 IMAD.MOV.U32 R8, RZ, RZ, R46 ;  /* 0x000000ffff088224 */ /* 0x000fe400078e002e */
[----:B------:R-:W-:Y:S02]  /*2fd0*/  @P0 VIADD R42, R3, 0x1 ;  /* 0x00000001032a0836 */ /* 0x000fe40000000000 */
[----:B------:R-:W-:Y:S01]  /*2fe0*/  @P0 IMAD.MOV.U32 R8, RZ, RZ, R44 ;  /* 0x000000ffff080224 */ /* 0x000fe200078e002c */
[----:B------:R-:W-:Y:S06]  /*2ff0*/  BRA `(.L_x_47) ;  /* 0x0000000000e47947 */ /* 0x000fec0003800000 */
.L_x_48:
[----:B------:R-:W-:Y:S01]  /*3000*/  IADD3 R48, PT, PT, R48, 0x1, RZ ;  /* 0x0000000130307810 */ /* 0x000fe20007ffe0ff */
[----:B------:R-:W-:Y:S03]  /*3010*/  BSSY.RECONVERGENT B1, `(.L_x_49) ;  /* 0x000000c000017945 */ /* 0x000fe60003800200 */
[C---:B------:R-:W-:Y:S01]  /*3020*/  ISETP.NE.AND P0, PT, R48.reuse, RZ, PT ;  /* 0x000000ff3000720c */ /* 0x040fe20003f05270 */
[----:B------:R-:W-:-:S12]  /*3030*/  IMAD.WIDE.U32 R4, R48, -0x2daee0ad, RZ ;  /* 0xd2511f5330047825 */ /* 0x000fd800078e00ff */
[----:B------:R-:W-:Y:S05]  /*3040*/  @P0 BRA `(.L_x_50) ;  /* 0x0000000000200947 */ /* 0x000fea0003800000 */
[----:B------:R-:W-:-:S05]  /*3050*/  VIADD R49, R49, 0x1 ;  /* 0x0000000131317836 */ /* 0x000fca0000000000 */
[----:B------:R-:W-:-:S13]  /*3060*/  ISETP.NE.AND P0, PT, R49, RZ, PT ;  /* 0x000000ff3100720c */ /* 0x000fda0003f05270 */
[----:B------:R-:W-:Y:S01]  /*3070*/  @!P0 VIADD R50, R50, 0x1 ;  /* 0x0000000132328836 */ /* 0x000fe20000000000 */
[----:B------:R-:W-:Y:S01]  /*3080*/  @!P0 MOV R49, RZ ;  /* 0x000000ff00318202 */ /* 0x000fe20000000f00 */
[----:B------:R-:W-:-:S03]  /*3090*/  @!P0 VIADD R3, R51, 0x1 ;  /* 0x0000000133038836 */ /* 0x000fc60000000000 */
[----:B------:R-:W-:-:S13]  /*30a0*/  ISETP.NE.AND P1, PT, R50, RZ, !P0 ;  /* 0x000000ff3200720c */ /* 0x000fda0004725270 */
[----:B------:R-:W-:-:S04]  /*30b0*/  @P1 IMAD.MOV R3, RZ, RZ, R51 ;  /* 0x000000ffff031224 */ /* 0x000fc800078e0233 */
[----:B------:R-:W-:-:S07]  /*30c0*/  @!P0 IMAD.MOV.U32 R51, RZ, RZ, R3 ;  /* 0x000000ffff338224 */ /* 0x000fce00078e0003 */
.L_x_50:
[----:B------:R-:W-:Y:S05]  /*30d0*/  BSYNC.RECONVERGENT B1 ;  /* 0x0000000000017941 */ /* 0x000fea0003800200 */
.L_x_49:
[----:B------:R-:W-:Y:S01]  /*30e0*/  IMAD.WIDE.U32 R6, R50, -0x326172a9, RZ ;  /* 0xcd9e8d5732067825 */ /* 0x000fe200078e00ff */
[----:B------:R-:W-:-:S03]  /*30f0*/  LOP3.LUT R10, R51, R5, R41, 0x96, !PT ;  /* 0x00000005330a7212 */ /* 0x000fc600078e9629 */
[----:B------:R-:W-:Y:S01]  /*3100*/  HFMA2 R42, -RZ, RZ, 0, 0 ;  /* 0x00000000ff2a7431 */ /* 0x000fe200000001ff */
        /* <DEDUP_REMOVED lines=38> */
[----:B------:R-:W-:Y:S02]  /*3370*/  IMAD.MOV.U32 R8, RZ, RZ, R47 ;  /* 0x000000ffff087224 */ /* 0x000fe400078e002f */
[----:B------:R-:W-:-:S07]  /*3380*/  IMAD.MOV.U32 R47, RZ, RZ, R6 ;  /* 0x000000ffff2f7224 */ /* 0x000fce00078e0006 */
.L_x_47:
[----:B------:R-:W-:Y:S05]  /*3390*/  BSYNC.RECONVERGENT B0 ;  /* 0x0000000000007941 */ /* 0x000fea0003800200 */
.L_x_46:
[----:B------:R-:W1:Y:S01]  /*33a0*/  I2F.F64.U32 R4, R8 ;  /* 0x0000000800047312 */ /* 0x000e620000201800 */
[----:B------:R-:W-:Y:S01]  /*33b0*/  IMAD.MOV.U32 R6, RZ, RZ, 0x0 ;  /* 0x00000000ff067424 */ /* 0x000fe200078e00ff */
[----:B------:R-:W-:Y:S01]  /*33c0*/  UMOV UR4, 0x53c8d4f1 ;  /* 0x53c8d4f100047882 */ /* 0x000fe20000000000 */
[----:B------:R-:W-:Y:S01]  /*33d0*/  IMAD.MOV.U32 R7, RZ, RZ, 0x3df00000 ;  /* 0x3df00000ff077424 */ /* 0x000fe200078e00ff */
[----:B------:R-:W-:Y:S01]  /*33e0*/  UMOV UR5, 0x401921fb ;  /* 0x401921fb00057882 */ /* 0x000fe20000000000 */
[----:B------:R-:W-:Y:S01]  /*33f0*/  BSSY.RECONVERGENT B1, `(.L_x_51) ;  /* 0x0000022000017945 */ /* 0x000fe20003800200 */
[----:B------:R-:W-:Y:S01]  /*3400*/  IMAD.MOV.U32 R0, RZ, RZ, 0x1 ;  /* 0x00000001ff007424 */ /* 0x000fe200078e00ff */
[----:B------:R-:W-:Y:S01]  /*3410*/  MOV R85, R71 ;  /* 0x0000004700557202 */ /* 0x000fe20000000f00 */
[----:B------:R-:W-:Y:S01]  /*3420*/  IMAD.MOV.U32 R84, RZ, RZ, R70 ;  /* 0x000000ffff547224 */ /* 0x000fe200078e0046 */
[----:B-1----:R-:W-:-:S08]  /*3430*/  DFMA R4, R4, R6, 2.3283064365386962891e-10 ;  /* 0x3df000000404742b */ /* 0x002fd00000000006 */
[----:B------:R-:W-:-:S08]  /*3440*/  DMUL R86, R4, UR4 ;  /* 0x0000000404567c28 */ /* 0x000fd00008000000 */
[----:B------:R-:W-:-:S14]  /*3450*/  DSETP.NEU.AND P2, PT, R86, +INF , PT ;  /* 0x7ff000005600742a */ /* 0x000fdc0003f4d000 */
[----:B------:R-:W-:Y:S05]  /*3460*/  @!P2 BRA `(.L_x_52) ;  /* 0x000000000068a947 */ /* 0x000fea0003800000 */
[----:B------:R-:W-:Y:S01]  /*3470*/  UMOV UR4, 0x6dc9c883 ;  /* 0x6dc9c88300047882 */ /* 0x000fe20000000000 */
[----:B------:R-:W-:Y:S01]  /*3480*/  UMOV UR5, 0x3fe45f30 ;  /* 0x3fe45f3000057882 */ /* 0x000fe20000000000 */
[C---:B------:R-:W-:Y:S01]  /*3490*/  DSETP.GE.AND P0, PT, R86.reuse, 2.14748364800000000000e+09, PT ;  /* 0x41e000005600742a */ /* 0x040fe20003f06000 */
[----:B------:R-:W-:Y:S01]  /*34a0*/  BSSY.RECONVERGENT B2, `(.L_x_53) ;  /* 0x0000015000027945 */ /* 0x000fe20003800200 */
[----:B------:R-:W-:Y:S01]  /*34b0*/  DMUL R4, R86, UR4 ;  /* 0x0000000456047c28 */ /* 0x000fe20008000000 */
[----:B------:R-:W-:Y:S01]  /*34c0*/  UMOV UR4, 0x54442d18 ;  /* 0x54442d1800047882 */ /* 0x000fe20000000000 */
[----:B------:R-:W-:-:S04]  /*34d0*/  UMOV UR5, 0x3ff921fb ;  /* 0x3ff921fb00057882 */ /* 0x000fc80000000000 */
[----:B------:R-:W1:Y:S08]  /*34e0*/  F2I.F64 R0, R4 ;  /* 0x0000000400007311 */ /* 0x000e700000301100 */
[----:B-1----:R-:W1:Y:S02]  /*34f0*/  I2F.F64 R84, R0 ;  /* 0x0000000000547312 */ /* 0x002e640000201c00 */
[----:B-1----:R-:W-:Y:S01]  /*3500*/  DFMA R6, R84, -UR4, R86 ;  /* 0x8000000454067c2b */ /* 0x002fe20008000056 */
[----:B------:R-:W-:Y:S01]  /*3510*/  UMOV UR4, 0x33145c00 ;  /* 0x33145c0000047882 */ /* 0x000fe20000000000 */
[----:B------:R-:W-:-:S06]  /*3520*/  UMOV UR5, 0x3c91a626 ;  /* 0x3c91a62600057882 */ /* 0x000fcc0000000000 */
[----:B------:R-:W-:Y:S01]  /*3530*/  DFMA R6, R84, -UR4, R6 ;  /* 0x8000000454067c2b */ /* 0x000fe20008000006 */
[----:B------:R-:W-:Y:S01]  /*3540*/  UMOV UR4, 0x252049c0 ;  /* 0x252049c000047882 */ /* 0x000fe20000000000 */
[----:B------:R-:W-:-:S06]  /*3550*/  UMOV UR5, 0x397b839a ;  /* 0x397b839a00057882 */ /* 0x000fcc0000000000 */
[----:B------:R-:W-:Y:S01]  /*3560*/  DFMA R84, R84, -UR4, R6 ;  /* 0x8000000454547c2b */ /* 0x000fe20008000006 */
[----:B------:R-:W-:Y:S10]  /*3570*/  @!P0 BRA `(.L_x_54) ;  /* 0x00000000001c8947 */ /* 0x000ff40003800000 */
[----:B------:R-:W-:Y:S01]  /*3580*/  IMAD.MOV.U32 R4, RZ, RZ, R86 ;  /* 0x000000ffff047224 */ /* 0x000fe200078e0056 */
[----:B------:R-:W-:Y:S01]  /*3590*/  MOV R14, 0x35c0 ;  /* 0x000035c0000e7802 */ /* 0x000fe20000000f00 */
[----:B------:R-:W-:-:S07]  /*35a0*/  IMAD.MOV.U32 R57, RZ, RZ, R87 ;  /* 0x000000ffff397224 */ /* 0x000fce00078e0057 */
[----:B0-----:R-:W-:Y:S05]  /*35b0*/  CALL.REL.NOINC `($_Z9propagateP24curandStatePhilox4_32_10PdS1_S1_S1_S1_iiddjjdjdjPKdS3_S3_S3_S3_d$__internal_trig_reduction_slowpathd) ;  /* 0x0000005400347944 */ /* 0x001fea0003c00000 */
[----:B------:R-:W-:Y:S01]  /*35c0*/  IMAD.MOV.U32 R0, RZ, RZ, R4 ;  /* 0x000000ffff007224 */ /* 0x000fe200078e0004 */
[----:B------:R-:W-:Y:S01]  /*35d0*/  MOV R85, R95 ;  /* 0x0000005f00557202 */ /* 0x000fe20000000f00 */
[----:B------:R-:W-:-:S07]  /*35e0*/  IMAD.MOV.U32 R84, RZ, RZ, R94 ;  /* 0x000000ffff547224 */ /* 0x000fce00078e005e */
.L_x_54:
[----:B------:R-:W-:Y:S05]  /*35f0*/  BSYNC.RECONVERGENT B2 ;  /* 0x0000000000027941 */ /* 0x000fea0003800200 */
.L_x_53:
[----:B------:R-:W-:-:S07]  /*3600*/  VIADD R0, R0, 0x1 ;  /* 0x0000000100007836 */ /* 0x000fce0000000000 */
.L_x_52:
[----:B------:R-:W-:Y:S05]  /*3610*/  BSYNC.RECONVERGENT B1 ;  /* 0x0000000000017941 */ /* 0x000fea0003800200 */
.L_x_51:
[----:B------:R-:W1:Y:S01]  /*3620*/  LDCU.64 UR4, c[0x4][0x1a8] ;  /* 0x01003500ff0477ac */ /* 0x000e620008000a00 */
[----:B------:R-:W-:-:S05]  /*3630*/  IMAD.SHL.U32 R3, R0, 0x40, RZ ;  /* 0x0000004000037824 */ /* 0x000fca00078e00ff */
[----:B------:R-:W-:-:S04]  /*3640*/  LOP3.LUT R3, R3, 0x40, RZ, 0xc0, !PT ;  /* 0x0000004003037812 */ /* 0x000fc800078ec0ff */
[----:B-1----:R-:W-:-:S05]  /*3650*/  IADD3 R90, P0, PT, R3, UR4, RZ ;  /* 0x00000004035a7c10 */ /* 0x002fca000ff1e0ff */
[----:B------:R-:W-:-:S05]  /*3660*/  IMAD.X R91, RZ, RZ, UR5, P0 ;  /* 0x00000005ff5b7e24 */ /* 0x000fca00080e06ff */
[----:B------:R-:W2:Y:S04]  /*3670*/  LDG.E.128.CONSTANT R4, desc[UR36][R90.64] ;  /* 0x000000245a047981 */ /* 0x000ea8000c1e9d00 */
[----:B------:R-:W3:Y:S04]  /*3680*/  LDG.E.128.CONSTANT R8, desc[UR36][R90.64+0x10] ;  /* 0x000010245a087981 */ /* 0x000ee8000c1e9d00 */
[----:B------:R-:W4:Y:S01]  /*3690*/  LDG.E.128.CONSTANT R12, desc[UR36][R90.64+0x20] ;  /* 0x000020245a0c7981 */ /* 0x000f22000c1e9d00 */
[----:B------:R-:W-:Y:S01]  /*36a0*/  LOP3.LUT R3, R0, 0x1, RZ, 0xc0, !PT ;  /* 0x0000000100037812 */ /* 0x000fe200078ec0ff */
[----:B------:R-:W-:Y:S01]  /*36b0*/  IMAD.MOV.U32 R92, RZ, RZ, 0x20fd8164 ;  /* 0x20fd8164ff5c7424 */ /* 0x000fe200078e00ff */
[----:B------:R-:W-:Y:S01]  /*36c0*/  DMUL R88, R84, R84 ;  /* 0x0000005454587228 */ /* 0x000fe20000000000 */
[----:B------:R-:W-:Y:S01]  /*36d0*/  BSSY.RECONVERGENT B1, `(.L_x_55) ;  /* 0x000002e000017945 */ /* 0x000fe20003800200 */
[----:B------:R-:W-:-:S02]  /*36e0*/  ISETP.NE.U32.AND P0, PT, R3, 0x1, PT ;  /* 0x000000010300780c */ /* 0x000fc40003f05070 */
[----:B------:R-:W-:Y:S02]  /*36f0*/  MOV R3, 0x3da8ff83 ;  /* 0x3da8ff8300037802 */ /* 0x000fe40000000f00 */
[----:B------:R-:W-:Y:S02]  /*3700*/  FSEL R92, R92, -8.06006814911005101289e+34, !P0 ;  /* 0xf9785eba5c5c7808 */ /* 0x000fe40004000000 */
[----:B------:R-:W-:-:S06]  /*3710*/  FSEL R93, -R3, 0.11223486810922622681, !P0 ;  /* 0x3de5db65035d7808 */ /* 0x000fcc0004000100 */
[----:B--2---:R-:W-:-:S08]  /*3720*/  DFMA R4, R88, R92, R4 ;  /* 0x0000005c5804722b */ /* 0x004fd00000000004 */
[----:B------:R-:W-:-:S08]  /*3730*/  DFMA R4, R88, R4, R6 ;  /* 0x000000045804722b */ /* 0x000fd00000000006 */
[----:B---3--:R-:W-:-:S08]  /*3740*/  DFMA R4, R88, R4, R8 ;  /* 0x000000045804722b */ /* 0x008fd00000000008 */
[----:B------:R-:W-:-:S08]  /*3750*/  DFMA R4, R88, R4, R10 ;  /* 0x000000045804722b */ /* 0x000fd0000000000a */
[----:B----4-:R-:W-:-:S08]  /*3760*/  DFMA R4, R88, R4, R12 ;  /* 0x000000045804722b */ /* 0x010fd0000000000c */
[----:B------:R-:W-:-:S08]  /*3770*/  DFMA R4, R88, R4, R14 ;  /* 0x000000045804722b */ /* 0x000fd0000000000e */
[----:B------:R-:W-:Y:S02]  /*3780*/  DFMA R6, R4, R84, R84 ;  /* 0x000000540406722b */ /* 0x000fe40000000054 */
[----:B------:R-:W-:Y:S01]  /*3790*/  DFMA R4, R88, R4, 1 ;  /* 0x3ff000005804742b */ /* 0x000fe20000000004 */
[----:B------:R-:W-:Y:S02]  /*37a0*/  IMAD.MOV.U32 R88, RZ, RZ, R70 ;  /* 0x000000ffff587224 */ /* 0x000fe400078e0046 */
[----:B------:R-:W-:-:S07]  /*37b0*/  IMAD.MOV.U32 R89, RZ, RZ, R71 ;  /* 0x000000ffff597224 */ /* 0x000fce00078e0047 */
[----:B------:R-:W-:Y:S02]  /*37c0*/  FSEL R6, R4, R6, !P0 ;  /* 0x0000000604067208 */ /* 0x000fe40004000000 */
[----:B------:R-:W-:Y:S02]  /*37d0*/  FSEL R7, R5, R7, !P0 ;  /* 0x0000000705077208 */ /* 0x000fe40004000000 */
[----:B------:R-:W-:Y:S01]  /*37e0*/  LOP3.LUT P0, RZ, R0, 0x2, RZ, 0xc0, !PT ;  /* 0x0000000200ff7812 */ /* 0x000fe2000780c0ff */
[----:B------:R-:W-:-:S03]  /*37f0*/  IMAD.MOV.U32 R0, RZ, RZ, RZ ;  /* 0x000000ffff007224 */ /* 0x000fc600078e00ff */
[----:B------:R-:W-:-:S10]  /*3800*/  DADD R4, RZ, -R6 ;  /* 0x00000000ff047229 */ /* 0x000fd40000000806 */
[----:B------:R-:W-:Y:S02]  /*3810*/  FSEL R84, R6, R4, !P0 ;  /* 0x0000000406547208 */ /* 0x000fe40004000000 */
[----:B------:R-:W-:Y:S01]  /*3820*/  FSEL R85, R7, R5, !P0 ;  /* 0x0000000507557208 */ /* 0x000fe20004000000 */
[----:B------:R-:W-:Y:S06]  /*3830*/  @!P2 BRA `(.L_x_56) ;  /* 0x00000000005ca947 */ /* 0x000fec0003800000 */
[----:B------:R-:W-:Y:S01]  /*3840*/  UMOV UR4, 0x6dc9c883 ;  /* 0x6dc9c88300047882 */ /* 0x000fe20000000000 */
[----:B------:R-:W-:Y:S01]  /*3850*/  UMOV UR5, 0x3fe45f30 ;  /* 0x3fe45f3000057882 */ /* 0x000fe20000000000 */
[C---:B------:R-:W-:Y:S02]  /*3860*/  DSETP.GE.AND P0, PT, R86.reuse, 2.14748364800000000000e+09, PT ;  /* 0x41e000005600742a */ /* 0x040fe40003f06000 */
        /* <DEDUP_REMOVED lines=14> */
[----:B------:R-:W-:Y:S02]  /*3950*/  MOV R57, R87 ;  /* 0x0000005700397202 */ /* 0x000fe40000000f00 */
[----:B------:R-:W-:-:S07]  /*3960*/  MOV R14, 0x3980 ;  /* 0x00003980000e7802 */ /* 0x000fce0000000f00 */
[----:B0-----:R-:W-:Y:S05]  /*3970*/  CALL.REL.NOINC `($_Z9propagateP24curandStatePhilox4_32_10PdS1_S1_S1_S1_iiddjjdjdjPKdS3_S3_S3_S3_d$__internal_trig_reduction_slowpathd) ;  /* 0x0000005000447944 */ /* 0x001fea0003c00000 */
[----:B------:R-:W-:Y:S02]  /*3980*/  IMAD.MOV.U32 R0, RZ, RZ, R4 ;  /* 0x000000ffff007224 */ /* 0x000fe400078e0004 */
[----:B------:R-:W-:Y:S02]  /*3990*/  IMAD.MOV.U32 R88, RZ, RZ, R94 ;  /* 0x000000ffff587224 */ /* 0x000fe400078e005e */
[----:B------:R-:W-:-:S07]  /*39a0*/  IMAD.MOV.U32 R89, RZ, RZ, R95 ;  /* 0x000000ffff597224 */ /* 0x000fce00078e005f */
.L_x_56:
[----:B------:R-:W-:Y:S05]  /*39b0*/  BSYNC.RECONVERGENT B1 ;  /* 0x0000000000017941 */ /* 0x000fea0003800200 */
.L_x_55:
[----:B------:R-:W1:Y:S01]  /*39c0*/  LDCU.64 UR4, c[0x4][0x1a8] ;  /* 0x01003500ff0477ac */ /* 0x000e620008000a00 */
[----:B------:R-:W-:Y:S01]  /*39d0*/  IMAD.SHL.U32 R3, R0, 0x40, RZ ;  /* 0x0000004000037824 */ /* 0x000fe200078e00ff */
[----:B------:R-:W2:Y:S01]  /*39e0*/  LDC.64 R86, c[0x0][0x3e0] ;  /* 0x0000f800ff567b82 */ /* 0x000ea20000000a00 */
[----:B------:R-:W3:Y:S03]  /*39f0*/  LDCU UR6, c[0x0][0x3e4] ;  /* 0x00007c80ff0677ac */ /* 0x000ee60008000800 */
[----:B------:R-:W-:-:S04]  /*3a00*/  LOP3.LUT R3, R3, 0x40, RZ, 0xc0, !PT ;  /* 0x0000004003037812 */ /* 0x000fc800078ec0ff */
[----:B-1----:R-:W-:-:S04]  /*3a10*/  IADD3 R96, P0, PT, R3, UR4, RZ ;  /* 0x0000000403607c10 */ /* 0x002fc8000ff1e0ff */
[----:B------:R-:W-:Y:S01]  /*3a20*/  IADD3.X R97, PT, PT, RZ, UR5, RZ, P0, !PT ;  /* 0x00000005ff617c10 */ /* 0x000fe200087fe4ff */
[----:B------:R-:W-:Y:S01]  /*3a30*/  IMAD.MOV.U32 R94, RZ, RZ, 0x20fd8164 ;  /* 0x20fd8164ff5e7424 */ /* 0x000fe200078e00ff */
[----:B------:R-:W-:Y:S01]  /*3a40*/  LOP3.LUT R3, R0, 0x1, RZ, 0xc0, !PT ;  /* 0x0000000100037812 */ /* 0x000fe200078ec0ff */
[----:B------:R-:W-:Y:S01]  /*3a50*/  DMUL R90, R88, R88 ;  /* 0x00000058585a7228 */ /* 0x000fe20000000000 */
[----:B---3--:R-:W2:Y:S01]  /*3a60*/  MUFU.RCP64H R93, UR6 ;  /* 0x00000006005d7d08 */ /* 0x008ea20008001800 */
[----:B------:R-:W3:Y:S01]  /*3a70*/  LDG.E.128.CONSTANT R4, desc[UR36][R96.64] ;  /* 0x0000002460047981 */ /* 0x000ee2000c1e9d00 */
[----:B------:R-:W-:Y:S01]  /*3a80*/  IMAD.MOV.U32 R92, RZ, RZ, 0x1 ;  /* 0x00000001ff5c7424 */ /* 0x000fe200078e00ff */
[----:B------:R-:W1:Y:S02]  /*3a90*/  LDCU.64 UR4, c[0x0][0x3c0] ;  /* 0x00007800ff0477ac */ /* 0x000e640008000a00 */
[----:B------:R-:W4:Y:S04]  /*3aa0*/  LDG.E.128.CONSTANT R8, desc[UR36][R96.64+0x10] ;  /* 0x0000102460087981 */ /* 0x000f28000c1e9d00 */
[----:B------:R-:W5:Y:S01]  /*3ab0*/  LDG.E.128.CONSTANT R12, desc[UR36][R96.64+0x20] ;  /* 0x00002024600c7981 */ /* 0x000f62000c1e9d00 */
[----:B------:R-:W-:Y:S01]  /*3ac0*/  ISETP.NE.U32.AND P0, PT, R3, 0x1, PT ;  /* 0x000000010300780c */ /* 0x000fe20003f05070 */
[----:B------:R-:W-:Y:S01]  /*3ad0*/  IMAD.MOV.U32 R3, RZ, RZ, 0x3da8ff83 ;  /* 0x3da8ff83ff037424 */ /* 0x000fe200078e00ff */
[----:B------:R-:W-:Y:S01]  /*3ae0*/  DADD R58, R58, R58 ;  /* 0x000000003a3a7229 */ /* 0x000fe2000000003a */
[----:B------:R-:W-:Y:S01]  /*3af0*/  BSSY.RECONVERGENT B1, `(.L_x_57) ;  /* 0x000002a000017945 */ /* 0x000fe20003800200 */
[----:B------:R-:W-:-:S02]  /*3b00*/  FSEL R94, R94, -8.06006814911005101289e+34, !P0 ;  /* 0xf9785eba5e5e7808 */ /* 0x000fc40004000000 */
[----:B------:R-:W-:-:S06]  /*3b10*/  FSEL R95, -R3, 0.11223486810922622681, !P0 ;  /* 0x3de5db65035f7808 */ /* 0x000fcc0004000100 */
[----:B---3--:R-:W-:-:S08]  /*3b20*/  DFMA R4, R90, R94, R4 ;  /* 0x0000005e5a04722b */ /* 0x008fd00000000004 */
[----:B------:R-:W-:Y:S02]  /*3b30*/  DFMA R4, R90, R4, R6 ;  /* 0x000000045a04722b */ /* 0x000fe40000000006 */
[----:B--2---:R-:W-:-:S06]  /*3b40*/  DFMA R6, R92, -R86, 1 ;  /* 0x3ff000005c06742b */ /* 0x004fcc0000000856 */
[----:B----4-:R-:W-:Y:S02]  /*3b50*/  DFMA R4, R90, R4, R8 ;  /* 0x000000045a04722b */ /* 0x010fe40000000008 */
[----:B------:R-:W-:Y:S02]  /*3b60*/  DFMA R6, R6, R6, R6 ;  /* 0x000000060606722b */ /* 0x000fe40000000006 */
[----:B------:R-:W-:-:S04]  /*3b70*/  DADD R8, -R82, 1 ;  /* 0x3ff0000052087429 */ /* 0x000fc80000000100 */
[----:B------:R-:W-:Y:S02]  /*3b80*/  DFMA R4, R90, R4, R10 ;  /* 0x000000045a04722b */ /* 0x000fe4000000000a */
[----:B------:R-:W-:Y:S02]  /*3b90*/  DFMA R92, R92, R6, R92 ;  /* 0x000000065c5c722b */ /* 0x000fe4000000005c */
[----:B-1----:R-:W-:-:S04]  /*3ba0*/  DFMA R8, R8, UR4, R20 ;  /* 0x0000000408087c2b */ /* 0x002fc80008000014 */
[----:B-----5:R-:W-:Y:S02]  /*3bb0*/  DFMA R4, R90, R4, R12 ;  /* 0x000000045a04722b */ /* 0x020fe4000000000c */
[----:B------:R-:W-:-:S04]  /*3bc0*/  DFMA R6, R92, -R86, 1 ;  /* 0x3ff000005c06742b */ /* 0x000fc80000000856 */
[----:B------:R-:W-:Y:S02]  /*3bd0*/  FSETP.GEU.AND P1, PT, |R9|, 6.5827683646048100446e-37, PT ;  /* 0x036000000900780b */ /* 0x000fe40003f2e200 */
[----:B------:R-:W-:Y:S02]  /*3be0*/  DFMA R14, R90, R4, R14 ;  /* 0x000000045a0e722b */ /* 0x000fe4000000000e */
[----:B------:R-:W-:-:S06]  /*3bf0*/  DFMA R4, R92, R6, R92 ;  /* 0x000000065c04722b */ /* 0x000fcc000000005c */
[----:B------:R-:W-:Y:S02]  /*3c00*/  DFMA R6, R14, R88, R88 ;  /* 0x000000580e06722b */ /* 0x000fe40000000058 */
[----:B------:R-:W-:Y:S02]  /*3c10*/  DMUL R10, R4, R8 ;  /* 0x00000008040a7228 */ /* 0x000fe40000000000 */
[----:B------:R-:W-:-:S06]  /*3c20*/  DFMA R14, R90, R14, 1 ;  /* 0x3ff000005a0e742b */ /* 0x000fcc000000000e */
[----:B------:R-:W-:-:S04]  /*3c30*/  DFMA R86, R10, -R86, R8 ;  /* 0x800000560a56722b */ /* 0x000fc80000000008 */
[----:B------:R-:W-:Y:S02]  /*3c40*/  FSEL R12, R14, R6, !P0 ;  /* 0x000000060e0c7208 */ /* 0x000fe40004000000 */
[----:B------:R-:W-:Y:S02]  /*3c50*/  FSEL R13, R15, R7, !P0 ;  /* 0x000000070f0d7208 */ /* 0x000fe40004000000 */
[----:B------:R-:W-:Y:S01]  /*3c60*/  DFMA R4, R4, R86, R10 ;  /* 0x000000560404722b */ /* 0x000fe2000000000a */
[----:B------:R-:W-:-:S03]  /*3c70*/  LOP3.LUT P0, RZ, R0, 0x2, RZ, 0xc0, !PT ;  /* 0x0000000200ff7812 */ /* 0x000fc6000780c0ff */
[----:B------:R-:W-:-:S06]  /*3c80*/  DADD R6, RZ, -R12 ;  /* 0x00000000ff067229 */ /* 0x000fcc000000080c */
[----:B------:R-:W-:-:S04]  /*3c90*/  FFMA R0, RZ, UR6, R5 ;  /* 0x00000006ff007c23 */ /* 0x000fc80008000005 */
[----:B------:R-:W-:Y:S02]  /*3ca0*/  FSEL R10, R12, R6, !P0 ;  /* 0x000000060c0a7208 */ /* 0x000fe40004000000 */
[----:B------:R-:W-:Y:S01]  /*3cb0*/  FSEL R11, R13, R7, !P0 ;  /* 0x000000070d0b7208 */ /* 0x000fe20004000000 */
[----:B------:R-:W-:Y:S01]  /*3cc0*/  DMUL R12, R58, R84 ;  /* 0x000000543a0c7228 */ /* 0x000fe20000000000 */
[----:B------:R-:W-:-:S04]  /*3cd0*/  FSETP.GT.AND P0, PT, |R0|, 1.469367938527859385e-39, PT ;  /* 0x001000000000780b */ /* 0x000fc80003f04200 */
[----:B------:R-:W-:-:S03]  /*3ce0*/  DMUL R10, R58, R10 ;  /* 0x0000000a3a0a7228 */ /* 0x000fc60000000000 */
[----:B------:R-:W-:-:S05]  /*3cf0*/  DFMA R12, R12, UR4, R80 ;  /* 0x000000040c0c7c2b */ /* 0x000fca0008000050 */
[----:B------:R-:W-:Y:S01]  /*3d00*/  DFMA R10, R10, UR4, R78 ;  /* 0x000000040a0a7c2b */ /* 0x000fe2000800004e */
[----:B------:R-:W-:Y:S10]  /*3d10*/  @P0 BRA P1, `(.L_x_58) ;  /* 0x00000000001c0947 */ /* 0x000ff40000800000 */
[----:B------:R-:W1:Y:S01]  /*3d20*/  LDCU.64 UR4, c[0x0][0x3e0] ;  /* 0x00007c00ff0477ac */ /* 0x000e620008000a00 */
[----:B------:R-:W-:Y:S01]  /*3d30*/  IMAD.MOV.U32 R14, RZ, RZ, R8 ;  /* 0x000000ffff0e7224 */ /* 0x000fe200078e0008 */
[----:B------:R-:W-:Y:S01]  /*3d40*/  MOV R98, 0x3d90 ;  /* 0x00003d9000627802 */ /* 0x000fe20000000f00 */
[----:B------:R-:W-:Y:S01]  /*3d50*/  IMAD.MOV.U32 R15, RZ, RZ, R9 ;  /* 0x000000ffff0f7224 */ /* 0x000fe200078e0009 */
[----:B-1----:R-:W-:Y:S01]  /*3d60*/  MOV R6, UR4 ;  /* 0x0000000400067c02 */ /* 0x002fe20008000f00 */
[----:B------:R-:W-:-:S07]  /*3d70*/  IMAD.U32 R7, RZ, RZ, UR5 ;  /* 0x00000005ff077e24 */ /* 0x000fce000f8e00ff */
[----:B0-----:R-:W-:Y:S05]  /*3d80*/  CALL.REL.NOINC `($__internal_0_$__cuda_sm20_div_rn_f64_full) ;  /* 0x0000004400287944 */ /* 0x001fea0003c00000 */
.L_x_58:
[----:B------:R-:W-:Y:S05]  /*3d90*/  BSYNC.RECONVERGENT B1 ;  /* 0x0000000000017941 */ /* 0x000fea0003800200 */
.L_x_57:
[----:B------:R-:W1:Y:S01]  /*3da0*/  LDC R82, c[0x0][0x3e8] ;  /* 0x0000fa00ff527b82 */ /* 0x000e620000000800 */
[----:B------:R-:W2:Y:S07]  /*3db0*/  F2I.F64.FLOOR R0, R4 ;  /* 0x0000000400007311 */ /* 0x000eae0000305100 */
[----:B------:R-:W3:Y:S01]  /*3dc0*/  LDC.64 R58, c[0x0][0x3f8] ;  /* 0x0000fe00ff3a7b82 */ /* 0x000ee20000000a00 */
[C---:B--2---:R-:W-:Y:S01]  /*3dd0*/  ISETP.GE.AND P1, PT, R0.reuse, -0x1, PT ;  /* 0xffffffff0000780c */ /* 0x044fe20003f26270 */
[----:B------:R-:W-:-:S06]  /*3de0*/  VIADD R3, R0, 0x1 ;  /* 0x0000000100037836 */ /* 0x000fcc0000000000 */
[----:B------:R-:W2:Y:S01]  /*3df0*/  LDC.64 R6, c[0x0][0x3f0] ;  /* 0x0000fc00ff067b82 */ /* 0x000ea20000000a00 */
[-C--:B-1----:R-:W-:Y:S02]  /*3e00*/  ISETP.GE.AND P0, PT, R0, R82.reuse, PT ;  /* 0x000000520000720c */ /* 0x082fe40003f06270 */
[----:B------:R-:W-:Y:S02]  /*3e10*/  ISETP.GE.AND P2, PT, R3, R82, PT ;  /* 0x000000520300720c */ /* 0x000fe40003f46270 */
[----:B------:R-:W-:Y:S02]  /*3e20*/  SEL R14, R82, RZ, P0 ;  /* 0x000000ff520e7207 */ /* 0x000fe40000000000 */
[----:B------:R-:W-:-:S03]  /*3e30*/  ISETP.GE.AND P0, PT, R0, RZ, PT ;  /* 0x000000ff0000720c */ /* 0x000fc60003f06270 */
[----:B------:R-:W-:Y:S01]  /*3e40*/  IMAD.MOV R17, RZ, RZ, -R14 ;  /* 0x000000ffff117224 */ /* 0x000fe200078e0a0e */
[----:B------:R-:W-:-:S04]  /*3e50*/  SEL R14, R82, RZ, P2 ;  /* 0x000000ff520e7207 */ /* 0x000fc80001000000 */
[----:B------:R-:W-:Y:S02]  /*3e60*/  SEL R17, R17, R82, P0 ;  /* 0x0000005211117207 */ /* 0x000fe40000000000 */
[----:B------:R-:W-:-:S03]  /*3e70*/  @P1 IADD3 R82, PT, PT, -R14, RZ, RZ ;  /* 0x000000ff0e521210 */ /* 0x000fc60007ffe1ff */
[----:B------:R-:W-:Y:S02]  /*3e80*/  IMAD.IADD R17, R0, 0x1, R17 ;  /* 0x0000000100117824 */ /* 0x000fe400078e0211 */
[----:B------:R-:W-:Y:S02]  /*3e90*/  IMAD.IADD R3, R3, 0x1, R82 ;  /* 0x0000000103037824 */ /* 0x000fe400078e0252 */
[----:B--2---:R-:W-:Y:S01]  /*3ea0*/  IMAD.WIDE R90, R17, 0x8, R6 ;  /* 0x00000008115a7825 */ /* 0x004fe200078e0206 */
[----:B------:R-:W1:Y:S03]  /*3eb0*/  LDC.64 R82, c[0x0][0x400] ;  /* 0x00010000ff527b82 */ /* 0x000e660000000a00 */
[C---:B---3--:R-:W-:Y:S02]  /*3ec0*/  IMAD.WIDE R14, R3.reuse, 0x8, R58 ;  /* 0x00000008030e7825 */ /* 0x048fe400078e023a */
[----:B------:R-:W2:Y:S02]  /*3ed0*/  LDG.E.64 R90, desc[UR36][R90.64] ;  /* 0x000000245a5a7981 */ /* 0x000ea4000c1e1b00 */
[----:B------:R-:W-:-:S02]  /*3ee0*/  IMAD.WIDE R84, R3, 0x8, R6 ;  /* 0x0000000803547825 */ /* 0x000fc400078e0206 */
[----:B------:R-:W3:Y:S02]  /*3ef0*/  LDG.E.64 R14, desc[UR36][R14.64] ;  /* 0x000000240e0e7981 */ /* 0x000ee4000c1e1b00 */
[----:B------:R-:W-:Y:S02]  /*3f00*/  IMAD.WIDE R58, R17, 0x8, R58 ;  /* 0x00000008113a7825 */ /* 0x000fe400078e023a */
[----:B------:R-:W4:Y:S04]  /*3f10*/  LDG.E.64 R84, desc[UR36][R84.64] ;  /* 0x0000002454547981 */ /* 0x000f28000c1e1b00 */
[----:B------:R-:W5:Y:S01]  /*3f20*/  LDG.E.64 R58, desc[UR36][R58.64] ;  /* 0x000000243a3a7981 */ /* 0x000f62000c1e1b00 */
[----:B-1----:R-:W-:-:S04]  /*3f30*/  IMAD.WIDE R6, R3, 0x8, R82 ;  /* 0x0000000803067825 */ /* 0x002fc800078e0252 */
[----:B------:R-:W-:Y:S02]  /*3f40*/  IMAD.WIDE R82, R17, 0x8, R82 ;  /* 0x0000000811527825 */ /* 0x000fe400078e0252 */
[----:B------:R-:W2:Y:S04]  /*3f50*/  LDG.E.64 R6, desc[UR36][R6.64] ;  /* 0x0000002406067981 */ /* 0x000ea8000c1e1b00 */
[----:B------:R-:W2:Y:S01]  /*3f60*/  LDG.E.64 R82, desc[UR36][R82.64] ;  /* 0x0000002452527981 */ /* 0x000ea2000c1e1b00 */
[----:B------:R-:W1:Y:S02]  /*3f70*/  I2F.F64 R88, R0 ;  /* 0x0000000000587312 */ /* 0x000e640000201c00 */
[----:B-1----:R-:W-:-:S08]  /*3f80*/  DADD R88, -R88, R4 ;  /* 0x0000000058587229 */ /* 0x002fd00000000104 */
[C---:B------:R-:W-:Y:S01]  /*3f90*/  DADD R86, -R88.reuse, 1 ;  /* 0x3ff0000058567429 */ /* 0x040fe20000000100 */
[----:B------:R-:W-:Y:S01]  /*3fa0*/  IMAD.MOV.U32 R92, RZ, RZ, 0x0 ;  /* 0x00000000ff5c7424 */ /* 0x000fe200078e00ff */
[----:B------:R-:W-:Y:S01]  /*3fb0*/  MOV R93, 0x3fd80000 ;  /* 0x3fd80000005d7802 */ /* 0x000fe20000000f00 */
[----:B------:R-:W-:Y:S01]  /*3fc0*/  BSSY.RECONVERGENT B1, `(.L_x_59) ;  /* 0x000001e000017945 */ /* 0x000fe20003800200 */
[C---:B---3--:R-:W-:Y:S02]  /*3fd0*/  DMUL R14, R88.reuse, R14 ;  /* 0x0000000e580e7228 */ /* 0x048fe40000000000 */
[----:B----4-:R-:W-:-:S06]  /*3fe0*/  DMUL R84, R88, R84 ;  /* 0x0000005458547228 */ /* 0x010fcc0000000000 */
[C---:B-----5:R-:W-:Y:S02]  /*3ff0*/  DFMA R14, R86.reuse, R58, R14 ;  /* 0x0000003a560e722b */ /* 0x060fe4000000000e */
[----:B--2---:R-:W-:-:S06]  /*4000*/  DFMA R84, R86, R90, R84 ;  /* 0x0000005a5654722b */ /* 0x004fcc0000000054 */
[----:B------:R-:W-:Y:S02]  /*4010*/  DADD R14, R10, -R14 ;  /* 0x000000000a0e7229 */ /* 0x000fe4000000080e */
[----:B------:R-:W-:-:S06]  /*4020*/  DADD R84, R12, -R84 ;  /* 0x000000000c547229 */ /* 0x000fcc0000000854 */
[----:B------:R-:W-:-:S08]  /*4030*/  DMUL R58, R14, R14 ;  /* 0x0000000e0e3a7228 */ /* 0x000fd00000000000 */
[----:B------:R-:W-:-:S06]  /*4040*/  DFMA R58, R84, R84, R58 ;  /* 0x00000054543a722b */ /* 0x000fcc000000003a */
[----:B------:R-:W1:Y:S04]  /*4050*/  MUFU.RSQ64H R85, R59 ;  /* 0x0000003b00557308 */ /* 0x000e680000001c00 */
[----:B------:R-:W-:-:S06]  /*4060*/  VIADD R84, R59, 0xfcb00000 ;  /* 0xfcb000003b547836 */ /* 0x000fcc0000000000 */
[----:B-1----:R-:W-:-:S08]  /*4070*/  DMUL R4, R84, R84 ;  /* 0x0000005454047228 */ /* 0x002fd00000000000 */
[----:B------:R-:W-:-:S08]  /*4080*/  DFMA R4, R58, -R4, 1 ;  /* 0x3ff000003a04742b */ /* 0x000fd00000000804 */
[----:B------:R-:W-:Y:S02]  /*4090*/  DFMA R92, R4, R92, 0.5 ;  /* 0x3fe00000045c742b */ /* 0x000fe4000000005c */
[----:B------:R-:W-:-:S08]  /*40a0*/  DMUL R4, R84, R4 ;  /* 0x0000000454047228 */ /* 0x000fd00000000000 */
[----:B------:R-:W-:Y:S01]  /*40b0*/  DFMA R92, R92, R4, R84 ;  /* 0x000000045c5c722b */ /* 0x000fe20000000054 */
[----:B------:R-:W-:-:S07]  /*40c0*/  ISETP.GE.U32.AND P0, PT, R84, 0x7ca00000, PT ;  /* 0x7ca000005400780c */ /* 0x000fce0003f06070 */
[----:B------:R-:W-:Y:S02]  /*40d0*/  DMUL R4, R58, R92 ;  /* 0x0000005c3a047228 */ /* 0x000fe40000000000 */
[----:B------:R-:W-:Y:S01]  /*40e0*/  DMUL R88, R88, R6 ;  /* 0x0000000658587228 */ /* 0x000fe20000000000 */
[----:B------:R-:W-:Y:S02]  /*40f0*/  VIADD R7, R93, 0xfff00000 ;  /* 0xfff000005d077836 */ /* 0x000fe40000000000 */
[----:B------:R-:W-:-:S03]  /*4100*/  IMAD.MOV.U32 R6, RZ, RZ, R92 ;  /* 0x000000ffff067224 */ /* 0x000fc600078e005c */
[----:B------:R-:W-:Y:S02]  /*4110*/  DFMA R14, R4, -R4, R58 ;  /* 0x80000004040e722b */ /* 0x000fe4000000003a */
[----:B------:R-:W-:-:S06]  /*4120*/  DFMA R82, R86, R82, R88 ;  /* 0x000000525652722b */ /* 0x000fcc0000000058 */
[----:B------:R-:W-:Y:S01]  /*4130*/  DFMA R86, R14, R6, R4 ;  /* 0x000000060e56722b */ /* 0x000fe20000000004 */
[----:B------:R-:W-:Y:S10]  /*4140*/  @!P0 BRA `(.L_x_60) ;  /* 0x0000000000148947 */ /* 0x000ff40003800000 */
[----:B------:R-:W-:Y:S01]  /*4150*/  IMAD.MOV.U32 R6, RZ, RZ, R84 ;  /* 0x000000ffff067224 */ /* 0x000fe200078e0054 */
[----:B------:R-:W-:-:S07]  /*4160*/  MOV R90, 0x4180 ;  /* 0x00004180005a7802 */ /* 0x000fce0000000f00 */
[----:B0-----:R-:W-:Y:S05]  /*4170*/  CALL.REL.NOINC `($__internal_1_$__cuda_sm20_dsqrt_rn_f64_mediumpath_v1) ;  /* 0x00000044009c7944 */ /* 0x001fea0003c00000 */
[----:B------:R-:W-:Y:S01]  /*4180*/  IMAD.MOV.U32 R86, RZ, RZ, R58 ;  /* 0x000000ffff567224 */ /* 0x000fe200078e003a */
[----:B------:R-:W-:-:S07]  /*4190*/  MOV R87, R59 ;  /* 0x0000003b00577202 */ /* 0x000fce0000000f00 */
.L_x_60:
[----:B------:R-:W-:Y:S05]  /*41a0*/  BSYNC.RECONVERGENT B1 ;  /* 0x0000000000017941 */ /* 0x000fea0003800200 */
.L_x_59:
        /* <DEDUP_REMOVED lines=25> */
.L_x_62:
[----:B------:R-:W-:Y:S05]  /*4340*/  BSYNC.RECONVERGENT B1 ;  /* 0x0000000000017941 */ /* 0x000fea0003800200 */
.L_x_61:
[----:B------:R-:W1:Y:S01]  /*4350*/  F2I.F64.FLOOR R17, R4 ;  /* 0x0000000400117311 */ /* 0x000e620000305100 */
[----:B------:R-:W-:Y:S01]  /*4360*/  PRMT R58, RZ, 0x7610, R58 ;  /* 0x00007610ff3a7816 */ /* 0x000fe2000000003a */
[----:B------:R-:W-:Y:S01]  /*4370*/  IMAD.MOV.U32 R57, RZ, RZ, R47 ;  /* 0x000000ffff397224 */ /* 0x000fe200078e002f */
[----:B-1----:R-:W-:-:S04]  /*4380*/  ISETP.NE.AND P0, PT, R17, R16, PT ;  /* 0x000000101100720c */ /* 0x002fc80003f05270 */
[----:B------:R-:W-:Y:S02]  /*4390*/  FSEL R20, R8, R20, !P0 ;  /* 0x0000001408147208 */ /* 0x000fe40004000000 */
[----:B------:R-:W-:Y:S02]  /*43a0*/  FSEL R21, R9, R21, !P0 ;  /* 0x0000001509157208 */ /* 0x000fe40004000000 */
[----:B------:R-:W-:Y:S02]  /*43b0*/  FSEL R78, R10, R78, !P0 ;  /* 0x0000004e0a4e7208 */ /* 0x000fe40004000000 */
[----:B------:R-:W-:Y:S02]  /*43c0*/  FSEL R79, R11, R79, !P0 ;  /* 0x0000004f0b4f7208 */ /* 0x000fe40004000000 */
[----:B------:R-:W-:Y:S02]  /*43d0*/  FSEL R80, R12, R80, !P0 ;  /* 0x000000500c507208 */ /* 0x000fe40004000000 */
[----:B------:R-:W-:-:S07]  /*43e0*/  FSEL R81, R13, R81, !P0 ;  /* 0x000000510d517208 */ /* 0x000fce0004000000 */
.L_x_38:
[----:B------:R-:W-:Y:S05]  /*43f0*/  BSYNC.RECONVERGENT B8 ;  /* 0x0000000000087941 */ /* 0x000fea0003800200 */
.L_x_35:
[----:B------:R-:W-:Y:S02]  /*4400*/  LOP3.LUT P1, RZ, R58, 0xff, RZ, 0xc0, !PT ;  /* 0x000000ff3aff7812 */ /* 0x000fe4000782c0ff */
[----:B------:R-:W-:-:S11]  /*4410*/  PLOP3.LUT P0, PT, PT, PT, PT, 0x8, 0x80 ;  /* 0x000000000080781c */ /* 0x000fd60003f0e170 */
[----:B------:R-:W-:Y:S05]  /*4420*/  @P1 BRA `(.L_x_63) ;  /* 0xffffffe000c41947 */ /* 0x000fea000383ffff */
[----:B------:R-:W-:Y:S05]  /*4430*/  BSYNC.RECONVERGENT B9 ;  /* 0x0000000000097941 */ /* 0x000fea0003800200 */
.L_x_34:
[----:B------:R-:W-:Y:S01]  /*4440*/  DSETP.GT.AND P0, PT, R20, R72, PT ;  /* 0x000000481400722a */ /* 0x000fe20003f04000 */
[----:B------:R-:W-:-:S13]  /*4450*/  BSSY.RECONVERGENT B0, `(.L_x_64) ;  /* 0x0000007000007945 */ /* 0x000fda0003800200 */
[----:B------:R-:W-:Y:S01]  /*4460*/  @P0 DADD R20, -R72, R20 ;  /* 0x0000000048140229 */ /* 0x000fe20000000114 */
[----:B------:R-:W-:Y:S01]  /*4470*/  @P0 VIADD R54, R54, 0x1 ;  /* 0x0000000136360836 */ /* 0x000fe20000000000 */
[----:B------:R-:W-:Y:S09]  /*4480*/  @P0 BRA `(.L_x_65) ;  /* 0x00000000000c0947 */ /* 0x000ff20003800000 */
[----:B------:R-:W-:-:S14]  /*4490*/  DSETP.GEU.AND P0, PT, R20, RZ, PT ;  /* 0x000000ff1400722a */ /* 0x000fdc0003f0e000 */
[----:B------:R-:W-:Y:S01]  /*44a0*/  @!P0 DADD R20, R72, R20 ;  /* 0x0000000048148229 */ /* 0x000fe20000000014 */
[----:B------:R-:W-:-:S10]  /*44b0*/  @!P0 VIADD R54, R54, 0xffffffff ;  /* 0xffffffff36368836 */ /* 0x000fd40000000000 */
.L_x_65:
[----:B------:R-:W-:Y:S05]  /*44c0*/  BSYNC.RECONVERGENT B0 ;  /* 0x0000000000007941 */ /* 0x000fea0003800200 */
.L_x_64:
[----:B------:R-:W1:Y:S01]  /*44d0*/  I2F.F64 R4, R54 ;  /* 0x0000003600047312 */ /* 0x000e620000201c00 */
[----:B------:R-:W2:Y:S01]  /*44e0*/  LDCU UR8, c[0x0][0x3cc] ;  /* 0x00007980ff0877ac */ /* 0x000ea20008000800 */
[----:B------:R-:W-:Y:S01]  /*44f0*/  VIADD R53, R53, 0x1 ;  /* 0x0000000135357836 */ /* 0x000fe20000000000 */
[----:B------:R-:W-:Y:S01]  /*4500*/  DADD R12, -R66, R80 ;  /* 0x00000000420c7229 */ /* 0x000fe20000000150 */
[----:B------:R-:W3:Y:S01]  /*4510*/  LDCU.64 UR4, c[0x0][0x3b8] ;  /* 0x00007700ff0477ac */ /* 0x000ee20008000a00 */
[----:B------:R-:W-:-:S03]  /*4520*/  DADD R10, -R68, R78 ;  /* 0x00000000440a7229 */ /* 0x000fc6000000014e */
[----:B------:R-:W4:Y:S01]  /*4530*/  I2F.F64.U32 R14, R53 ;  /* 0x00000035000e7312 */ /* 0x000f220000201800 */
[----:B------:R-:W4:Y:S01]  /*4540*/  LDCU.64 UR6, c[0x0][0x418] ;  /* 0x00008300ff0677ac */ /* 0x000f220008000a00 */
[----:B-1----:R-:W-:Y:S01]  /*4550*/  DFMA R4, R72, R4, R20 ;  /* 0x000000044804722b */ /* 0x002fe20000000014 */
[----:B--2---:R-:W-:-:S07]  /*4560*/  ISETP.NE.AND P0, PT, RZ, UR8, PT ;  /* 0x00000008ff007c0c */ /* 0x004fce000bf05270 */
[----:B------:R-:W-:Y:S02]  /*4570*/  DADD R4, -R64, R4 ;  /* 0x0000000040047229 */ /* 0x000fe40000000104 */
[----:B---3--:R-:W-:Y:S02]  /*4580*/  DMUL R12, R12, UR4 ;  /* 0x000000040c0c7c28 */ /* 0x008fe40008000000 */
[----:B------:R-:W-:Y:S02]  /*4590*/  DMUL R10, R10, UR4 ;  /* 0x000000040a0a7c28 */ /* 0x000fe40008000000 */
[----:B----4-:R-:W-:Y:S02]  /*45a0*/  DMUL R14, R14, UR6 ;  /* 0x000000060e0e7c28 */ /* 0x010fe40008000000 */
[----:B------:R-:W-:Y:S01]  /*45b0*/  DMUL R8, R4, UR4 ;  /* 0x0000000404087c28 */ /* 0x000fe20008000000 */
[----:B------:R-:W-:Y:S10]  /*45c0*/  @!P0 BRA `(.L_x_66) ;  /* 0x0000000c00e88947 */ /* 0x000ff40003800000 */
[----:B------:R-:W-:Y:S01]  /*45d0*/  UISETP.GE.U32.AND UP0, UPT, UR8, 0x4, UPT ;  /* 0x000000040800788c */ /* 0x000fe2000bf06070 */
[----:B------:R-:W-:-:S08]  /*45e0*/  MOV R0, RZ ;  /* 0x000000ff00007202 */ /* 0x000fd00000000f00 */
[----:B------:R-:W-:Y:S05]  /*45f0*/  BRA.U !UP0, `(.L_x_67) ;  /* 0x0000000908047547 */ /* 0x000fea000b800000 */
[----:B------:R-:W-:Y:S01]  /*4600*/  BSSY.RECONVERGENT B0, `(.L_x_68) ;  /* 0x000007f000007945 */ /* 0x000fe20003800200 */
[----:B------:R-:W-:-:S07]  /*4610*/  IMAD.MOV.U32 R3, RZ, RZ, RZ ;  /* 0x000000ffff037224 */ /* 0x000fce00078e00ff */
.L_x_81:
[----:B-12---:R-:W1:Y:S01]  /*4620*/  LDC.64 R58, c[0x0][0x410] ;  /* 0x00010400ff3a7b82 */ /* 0x006e620000000a00 */
[----:B------:R-:W-:-:S04]  /*4630*/  IMAD.SHL.U32 R5, R3, 0x2, RZ ;  /* 0x0000000203057824 */ /* 0x000fc800078e00ff */
[----:B-1----:R-:W-:-:S05]  /*4640*/  IMAD.WIDE.U32 R58, R5, 0x8, R58 ;  /* 0x00000008053a7825 */ /* 0x002fca00078e003a */
[----:B------:R-:W2:Y:S01]  /*4650*/  LDG.E.64 R6, desc[UR36][R58.64+0x8] ;  /* 0x000008243a067981 */ /* 0x000ea2000c1e1b00 */
[----:B------:R-:W-:Y:S01]  /*4660*/  BSSY.RECONVERGENT B1, `(.L_x_69) ;  /* 0x000001a000017945 */ /* 0x000fe20003800200 */
[----:B--2---:R-:W-:-:S14]  /*4670*/  DSETP.GTU.AND P1, PT, R14, R6, PT ;  /* 0x000000060e00722a */ /* 0x004fdc0003f2c000 */
[----:B------:R-:W-:Y:S05]  /*4680*/  @P1 BRA `(.L_x_70) ;  /* 0x0000000000281947 */ /* 0x000fea0003800000 */
[----:B------:R-:W-:-:S04]  /*4690*/  IMAD R0, R3, 0x3, RZ ;  /* 0x0000000303007824 */ /* 0x000fc800078e02ff */
[----:B------:R-:W-:-:S05]  /*46a0*/  IMAD R17, R0, 0x8, R1 ;  /* 0x0000000800117824 */ /* 0x000fca00078e0201 */
[----:B------:R-:W2:Y:S04]  /*46b0*/  LDL.128 R4, [R17] ;  /* 0x0000000011047983 */ /* 0x000ea80000100c00 */
[----:B------:R-:W3:Y:S01]  /*46c0*/  LDL.64 R82, [R17+0x10] ;  /* 0x0000100011527983 */ /* 0x000ee20000100a00 */
[----:B--2---:R-:W-:Y:S02]  /*46d0*/  DADD R4, R12, R4 ;  /* 0x000000000c047229 */ /* 0x004fe40000000004 */
[----:B------:R-:W-:Y:S02]  /*46e0*/  DADD R6, R10, R6 ;  /* 0x000000000a067229 */ /* 0x000fe40000000006 */
[----:B---3--:R-:W-:-:S05]  /*46f0*/  DADD R82, R8, R82 ;  /* 0x0000000008527229 */ /* 0x008fca0000000052 */
[----:B------:R2:W-:Y:S04]  /*4700*/  STL.128 [R17], R4 ;  /* 0x0000000411007387 */ /* 0x0005e80000100c00 */
[----:B------:R2:W-:Y:S01]  /*4710*/  STL.64 [R17+0x10], R82 ;  /* 0x0000105211007387 */ /* 0x0005e20000100a00 */
[----:B------:R-:W-:Y:S05]  /*4720*/  BRA `(.L_x_71) ;  /* 0x0000000000347947 */ /* 0x000fea0003800000 */
.L_x_70:
[----:B------:R-:W2:Y:S02]  /*4730*/  LDG.E.64 R4, desc[UR36][R58.64] ;  /* 0x000000243a047981 */ /* 0x000ea4000c1e1b00 */
[----:B--2---:R-:W-:-:S08]  /*4740*/  DADD R6, R6, R4 ;  /* 0x0000000006067229 */ /* 0x004fd00000000004 */
[----:B------:R-:W-:-:S06]  /*4750*/  DSETP.GTU.AND P1, PT, R14, R6, PT ;  /* 0x000000060e00722a */ /* 0x000fcc0003f2c000 */
[----:B------:R-:W-:-:S14]  /*4760*/  DSETP.LEU.OR P1, PT, R14, R4, P1 ;  /* 0x000000040e00722a */ /* 0x000fdc0000f2b400 */
[----:B------:R-:W-:-:S04]  /*4770*/  @!P1 IMAD R0, R3, 0x3, RZ ;  /* 0x0000000303009824 */ /* 0x000fc800078e02ff */
[----:B------:R-:W-:-:S05]  /*4780*/  @!P1 IMAD R17, R0, 0x8, R1 ;  /* 0x0000000800119824 */ /* 0x000fca00078e0201 */
[----:B------:R-:W2:Y:S04]  /*4790*/  @!P1 LDL.128 R4, [R17] ;  /* 0x0000000011049983 */ /* 0x000ea80000100c00 */
[----:B------:R-:W3:Y:S01]  /*47a0*/  @!P1 LDL.64 R82, [R17+0x10] ;  /* 0x0000100011529983 */ /* 0x000ee20000100a00 */
[----:B--2---:R-:W-:Y:S02]  /*47b0*/  @!P1 DADD R4, -R12, R4 ;  /* 0x000000000c049229 */ /* 0x004fe40000000104 */
[----:B------:R-:W-:Y:S02]  /*47c0*/  @!P1 DADD R6, -R10, R6 ;  /* 0x000000000a069229 */ /* 0x000fe40000000106 */
[----:B---3--:R-:W-:-:S05]  /*47d0*/  @!P1 DADD R82, -R8, R82 ;  /* 0x0000000008529229 */ /* 0x008fca0000000152 */
[----:B------:R1:W-:Y:S04]  /*47e0*/  @!P1 STL.128 [R17], R4 ;  /* 0x0000000411009387 */ /* 0x0003e80000100c00 */
[----:B------:R1:W-:Y:S02]  /*47f0*/  @!P1 STL.64 [R17+0x10], R82 ;  /* 0x0000105211009387 */ /* 0x0003e40000100a00 */
.L_x_71:
[----:B------:R-:W-:Y:S05]  /*4800*/  BSYNC.RECONVERGENT B1 ;  /* 0x0000000000017941 */ /* 0x000fea0003800200 */
.L_x_69:
[----:B-12---:R-:W2:Y:S01]  /*4810*/  LDG.E.64 R6, desc[UR36][R58.64+0x18] ;  /* 0x000018243a067981 */ /* 0x006ea2000c1e1b00 */
[----:B------:R-:W-:Y:S01]  /*4820*/  BSSY.RECONVERGENT B1, `(.L_x_72) ;  /* 0x000001c000017945 */ /* 0x000fe20003800200 */
[----:B--2---:R-:W-:-:S14]  /*4830*/  DSETP.GTU.AND P1, PT, R14, R6, PT ;  /* 0x000000060e00722a */ /* 0x004fdc0003f2c000 */
[----:B------:R-:W-:Y:S05]  /*4840*/  @P1 BRA `(.L_x_73) ;  /* 0x00000000002c1947 */ /* 0x000fea0003800000 */
[----:B------:R-:W-:-:S05]  /*4850*/  MOV R0, 0x3 ;  /* 0x0000000300007802 */ /* 0x000fca0000000f00 */
[----:B------:R-:W-:-:S04]  /*4860*/  IMAD R0, R3, R0, 0x3 ;  /* 0x0000000303007424 */ /* 0x000fc800078e0200 */
[----:B------:R-:W-:-:S05]  /*4870*/  IMAD R17, R0, 0x8, R1 ;  /* 0x0000000800117824 */ /* 0x000fca00078e0201 */
[----:B------:R-:W2:Y:S04]  /*4880*/  LDL.64 R82, [R17] ;  /* 0x0000000011527983 */ /* 0x000ea80000100a00 */
[----:B------:R-:W3:Y:S01]  /*4890*/  LDL.128 R4, [R17+0x8] ;  /* 0x0000080011047983 */ /* 0x000ee20000100c00 */
[----:B--2---:R-:W-:Y:S02]  /*48a0*/  DADD R82, R12, R82 ;  /* 0x000000000c527229 */ /* 0x004fe40000000052 */
[----:B---3--:R-:W-:Y:S02]  /*48b0*/  DADD R4, R10, R4 ;  /* 0x000000000a047229 */ /* 0x008fe40000000004 */
[----:B------:R-:W-:-:S03]  /*48c0*/  DADD R6, R8, R6 ;  /* 0x0000000008067229 */ /* 0x000fc60000000006 */
[----:B------:R1:W-:Y:S04]  /*48d0*/  STL.64 [R17], R82 ;  /* 0x0000005211007387 */ /* 0x0003e80000100a00 */
[----:B------:R1:W-:Y:S01]  /*48e0*/  STL.128 [R17+0x8], R4 ;  /* 0x0000080411007387 */ /* 0x0003e20000100c00 */
[----:B------:R-:W-:Y:S05]  /*48f0*/  BRA `(.L_x_74) ;  /* 0x0000000000387947 */ /* 0x000fea0003800000 */
.L_x_73:
[----:B------:R-:W2:Y:S02]  /*4900*/  LDG.E.64 R4, desc[UR36][R58.64+0x10] ;  /* 0x000010243a047981 */ /* 0x000ea4000c1e1b00 */
[----:B--2---:R-:W-:-:S08]  /*4910*/  DADD R6, R6, R4 ;  /* 0x0000000006067229 */ /* 0x004fd00000000004 */
[----:B------:R-:W-:-:S06]  /*4920*/  DSETP.GTU.AND P1, PT, R14, R6, PT ;  /* 0x000000060e00722a */ /* 0x000fcc0003f2c000 */
[----:B------:R-:W-:-:S14]  /*4930*/  DSETP.LEU.OR P1, PT, R14, R4, P1 ;  /* 0x000000040e00722a */ /* 0x000fdc0000f2b400 */
[----:B------:R-:W-:-:S04]  /*4940*/  @!P1 IMAD.MOV.U32 R0, RZ, RZ, 0x3 ;  /* 0x00000003ff009424 */ /* 0x000fc800078e00ff */
[----:B------:R-:W-:-:S04]  /*4950*/  @!P1 IMAD R0, R3, R0, 0x3 ;  /* 0x0000000303009424 */ /* 0x000fc800078e0200 */
[----:B------:R-:W-:-:S05]  /*4960*/  @!P1 IMAD R17, R0, 0x8, R1 ;  /* 0x0000000800119824 */ /* 0x000fca00078e0201 */
[----:B------:R-:W2:Y:S04]  /*4970*/  @!P1 LDL.64 R82, [R17] ;  /* 0x0000000011529983 */ /* 0x000ea80000100a00 */
[----:B------:R-:W3:Y:S01]  /*4980*/  @!P1 LDL.128 R4, [R17+0x8] ;  /* 0x0000080011049983 */ /* 0x000ee20000100c00 */
[----:B--2---:R-:W-:Y:S02]  /*4990*/  @!P1 DADD R82, -R12, R82 ;  /* 0x000000000c529229 */ /* 0x004fe40000000152 */
[----:B---3--:R-:W-:Y:S02]  /*49a0*/  @!P1 DADD R4, -R10, R4 ;  /* 0x000000000a049229 */ /* 0x008fe40000000104 */
[----:B------:R-:W-:-:S03]  /*49b0*/  @!P1 DADD R6, -R8, R6 ;  /* 0x0000000008069229 */ /* 0x000fc60000000106 */
[----:B------:R2:W-:Y:S04]  /*49c0*/  @!P1 STL.64 [R17], R82 ;  /* 0x0000005211009387 */ /* 0x0005e80000100a00 */
[----:B------:R2:W-:Y:S04]  /*49d0*/  @!P1 STL.128 [R17+0x8], R4 ;  /* 0x0000080411009387 */ /* 0x0005e80000100c00 */
.L_x_74:
[----:B------:R-:W-:Y:S05]  /*49e0*/  BSYNC.RECONVERGENT B1 ;  /* 0x0000000000017941 */ /* 0x000fea0003800200 */
.L_x_72:
[----:B-12---:R-:W2:Y:S01]  /*49f0*/  LDG.E.64 R6, desc[UR36][R58.64+0x28] ;  /* 0x000028243a067981 */ /* 0x006ea2000c1e1b00 */
[----:B------:R-:W-:Y:S01]  /*4a00*/  BSSY.RECONVERGENT B1, `(.L_x_75) ;  /* 0x000001c000017945 */ /* 0x000fe20003800200 */
[----:B--2---:R-:W-:-:S14]  /*4a10*/  DSETP.GTU.AND P1, PT, R14, R6, PT ;  /* 0x000000060e00722a */ /* 0x004fdc0003f2c000 */
[----:B------:R-:W-:Y:S05]  /*4a20*/  @P1 BRA `(.L_x_76) ;  /* 0x00000000002c1947 */ /* 0x000fea0003800000 */
[----:B------:R-:W-:-:S04]  /*4a30*/  IMAD.MOV.U32 R0, RZ, RZ, 0x3 ;  /* 0x00000003ff007424 */ /* 0x000fc800078e00ff */
[----:B------:R-:W-:-:S05]  /*4a40*/  IMAD R0, R3, R0, 0x6 ;  /* 0x0000000603007424 */ /* 0x000fca00078e0200 */
[----:B------:R-:W-:-:S05]  /*4a50*/  LEA R17, R0, R1, 0x3 ;  /* 0x0000000100117211 */ /* 0x000fca00078e18ff */
        /* <DEDUP_REMOVED lines=8> */
.L_x_76:
[----:B------:R-:W2:Y:S02]  /*4ae0*/  LDG.E.64 R4, desc[UR36][R58.64+0x20] ;  /* 0x000020243a047981 */ /* 0x000ea4000c1e1b00 */
[----:B--2---:R-:W-:-:S08]  /*4af0*/  DADD R6, R6, R4 ;  /* 0x0000000006067229 */ /* 0x004fd00000000004 */
[----:B------:R-:W-:-:S06]  /*4b00*/  DSETP.GTU.AND P1, PT, R14, R6, PT ;  /* 0x000000060e00722a */ /* 0x000fcc0003f2c000 */
[----:B------:R-:W-:-:S14]  /*4b10*/  DSETP.LEU.OR P1, PT, R14, R4, P1 ;  /* 0x000000040e00722a */ /* 0x000fdc0000f2b400 */
[----:B------:R-:W-:-:S04]  /*4b20*/  @!P1 IMAD.MOV.U32 R0, RZ, RZ, 0x3 ;  /* 0x00000003ff009424 */ /* 0x000fc800078e00ff */
[----:B------:R-:W-:-:S04]  /*4b30*/  @!P1 IMAD R0, R3, R0, 0x6 ;  /* 0x0000000603009424 */ /* 0x000fc800078e0200 */
        /* <DEDUP_REMOVED lines=8> */
.L_x_77:
[----:B------:R-:W-:Y:S05]  /*4bc0*/  BSYNC.RECONVERGENT B1 ;  /* 0x0000000000017941 */ /* 0x000fea0003800200 */
.L_x_75:
[----:B-12---:R-:W2:Y:S01]  /*4bd0*/  LDG.E.64 R4, desc[UR36][R58.64+0x38] ;  /* 0x000038243a047981 */ /* 0x006ea2000c1e1b00 */
[----:B------:R-:W-:Y:S01]  /*4be0*/  BSSY.RECONVERGENT B1, `(.L_x_78) ;  /* 0x000001d000017945 */ /* 0x000fe20003800200 */
[----:B--2---:R-:W-:-:S14]  /*4bf0*/  DSETP.GTU.AND P1, PT, R14, R4, PT ;  /* 0x000000040e00722a */ /* 0x004fdc0003f2c000 */
[----:B------:R-:W-:Y:S05]  /*4c00*/  @P1 BRA `(.L_x_79) ;  /* 0x00000000002c1947 */ /* 0x000fea0003800000 */
[----:B------:R-:W-:-:S04]  /*4c10*/  IMAD.MOV.U32 R0, RZ, RZ, 0x3 ;  /* 0x00000003ff007424 */ /* 0x000fc800078e00ff */
        /* <DEDUP_REMOVED lines=10> */
.L_x_79:
[----:B------:R-:W2:Y:S02]  /*4cc0*/  LDG.E.64 R58, desc[UR36][R58.64+0x30] ;  /* 0x000030243a3a7981 */ /* 0x000ea4000c1e1b00 */
[----:B--2---:R-:W-:-:S08]  /*4cd0*/  DADD R4, R4, R58 ;  /* 0x0000000004047229 */ /* 0x004fd0000000003a */
[----:B------:R-:W-:-:S06]  /*4ce0*/  DSETP.GTU.AND P1, PT, R14, R4, PT ;  /* 0x000000040e00722a */ /* 0x000fcc0003f2c000 */
[----:B------:R-:W-:-:S14]  /*4cf0*/  DSETP.LEU.OR P1, PT, R14, R58, P1 ;  /* 0x0000003a0e00722a */ /* 0x000fdc0000f2b400 */
[----:B------:R-:W-:Y:S05]  /*4d00*/  @P1 BRA `(.L_x_80) ;  /* 0x0000000000281947 */ /* 0x000fea0003800000 */
[----:B------:R-:W-:-:S05]  /*4d10*/  MOV R0, 0x3 ;  /* 0x0000000300007802 */ /* 0x000fca0000000f00 */
[----:B------:R-:W-:-:S04]  /*4d20*/  IMAD R0, R3, R0, 0x9 ;  /* 0x0000000903007424 */ /* 0x000fc800078e0200 */
[----:B------:R-:W-:-:S05]  /*4d30*/  IMAD R17, R0, 0x8, R1 ;  /* 0x0000000800117824 */ /* 0x000fca00078e0201 */
[----:B------:R-:W2:Y:S04]  /*4d40*/  LDL.64 R58, [R17] ;  /* 0x00000000113a7983 */ /* 0x000ea80000100a00 */
[----:B------:R-:W3:Y:S01]  /*4d50*/  LDL.128 R4, [R17+0x8] ;  /* 0x0000080011047983 */ /* 0x000ee20000100c00 */
[----:B--2---:R-:W-:Y:S02]  /*4d60*/  DADD R58, -R12, R58 ;  /* 0x000000000c3a7229 */ /* 0x004fe4000000013a */
[----:B---3--:R-:W-:Y:S02]  /*4d70*/  DADD R4, -R10, R4 ;  /* 0x000000000a047229 */ /* 0x008fe40000000104 */
[----:B------:R-:W-:-:S03]  /*4d80*/  DADD R6, -R8, R6 ;  /* 0x0000000008067229 */ /* 0x000fc60000000106 */
[----:B------:R2:W-:Y:S04]  /*4d90*/  STL.64 [R17], R58 ;  /* 0x0000003a11007387 */ /* 0x0005e80000100a00 */
[----:B------:R2:W-:Y:S04]  /*4da0*/  STL.128 [R17+0x8], R4 ;  /* 0x0000080411007387 */ /* 0x0005e80000100c00 */
.L_x_80:
[----:B------:R-:W-:Y:S05]  /*4db0*/  BSYNC.RECONVERGENT B1 ;  /* 0x0000000000017941 */ /* 0x000fea0003800200 */
.L_x_78:
[----:B------:R-:W-:-:S05]  /*4dc0*/  VIADD R3, R3, 0x4 ;  /* 0x0000000403037836 */ /* 0x000fca0000000000 */
[----:B------:R-:W-:-:S13]  /*4dd0*/  ISETP.NE.AND P1, PT, R3, R30, PT ;  /* 0x0000001e0300720c */ /* 0x000fda0003f25270 */
[----:B------:R-:W-:Y:S05]  /*4de0*/  @P1 BRA `(.L_x_81) ;  /* 0xfffffff8000c1947 */ /* 0x000fea000383ffff */
[----:B------:R-:W-:Y:S05]  /*4df0*/  BSYNC.RECONVERGENT B0 ;  /* 0x0000000000007941 */ /* 0x000fea0003800200 */
.L_x_68:
[----:B------:R-:W-:-:S07]  /*4e00*/  IMAD.MOV.U32 R0, RZ, RZ, R30 ;  /* 0x000000ffff007224 */ /* 0x000fce00078e001e */
.L_x_67:
[----:B------:R-:W-:Y:S01]  /*4e10*/  ISETP.NE.AND P1, PT, R29, RZ, PT ;  /* 0x000000ff1d00720c */ /* 0x000fe20003f25270 */
[----:B------:R-:W-:-:S12]  /*4e20*/  BSSY.RECONVERGENT B0, `(.L_x_66) ;  /* 0x0000074000007945 */ /* 0x000fd80003800200 */
[----:B------:R-:W-:Y:S05]  /*4e30*/  @!P1 BRA `(.L_x_82) ;  /* 0x0000000400c89947 */ /* 0x000fea0003800000 */
[----:B-12---:R-:W1:Y:S01]  /*4e40*/  LDC.64 R4, c[0x0][0x410] ;  /* 0x00010400ff047b82 */ /* 0x006e620000000a00 */
[----:B------:R-:W-:-:S04]  /*4e50*/  IMAD.SHL.U32 R7, R0, 0x2, RZ ;  /* 0x0000000200077824 */ /* 0x000fc800078e00ff */
[----:B-1----:R-:W-:-:S05]  /*4e60*/  IMAD.WIDE.U32 R6, R7, 0x8, R4 ;  /* 0x0000000807067825 */ /* 0x002fca00078e0004 */
[----:B------:R-:W2:Y:S01]  /*4e70*/  LDG.E.64 R58, desc[UR36][R6.64+0x8] ;  /* 0x00000824063a7981 */ /* 0x000ea2000c1e1b00 */
[----:B------:R-:W-:Y:S01]  /*4e80*/  BSSY.RECONVERGENT B1, `(.L_x_83) ;  /* 0x000001f000017945 */ /* 0x000fe20003800200 */
[----:B--2---:R-:W-:-:S14]  /*4e90*/  DSETP.GTU.AND P1, PT, R14, R58, PT ;  /* 0x0000003a0e00722a */ /* 0x004fdc0003f2c000 */
[----:B------:R-:W-:Y:S05]  /*4ea0*/  @P1 BRA `(.L_x_84) ;  /* 0x0000000000301947 */ /* 0x000fea0003800000 */
[----:B------:R-:W-:-:S05]  /*4eb0*/  IMAD R6, R0, 0x3, RZ ;  /* 0x0000000300067824 */ /* 0x000fca00078e02ff */
[----:B------:R-:W-:-:S05]  /*4ec0*/  LEA R3, R6, R1, 0x3 ;  /* 0x0000000106037211 */ /* 0x000fca00078e18ff */
[----:B------:R-:W2:Y:S04]  /*4ed0*/  LDL.64 R6, [R3] ;  /* 0x0000000003067983 */ /* 0x000ea80000100a00 */
[----:B------:R-:W3:Y:S04]  /*4ee0*/  LDL.64 R58, [R3+0x8] ;  /* 0x00000800033a7983 */ /* 0x000ee80000100a00 */
[----:B------:R-:W4:Y:S01]  /*4ef0*/  LDL.64 R82, [R3+0x10] ;  /* 0x0000100003527983 */ /* 0x000f220000100a00 */
[----:B--2---:R-:W-:Y:S02]  /*4f00*/  DADD R6, R12, R6 ;  /* 0x000000000c067229 */ /* 0x004fe40000000006 */
[----:B---3--:R-:W-:-:S05]  /*4f10*/  DADD R58, R10, R58 ;  /* 0x000000000a3a7229 */ /* 0x008fca000000003a */
[----:B------:R1:W-:Y:S01]  /*4f20*/  STL.64 [R3], R6 ;  /* 0x0000000603007387 */ /* 0x0003e20000100a00 */
[----:B----4-:R-:W-:-:S03]  /*4f30*/  DADD R82, R8, R82 ;  /* 0x0000000008527229 */ /* 0x010fc60000000052 */
[----:B------:R1:W-:Y:S04]  /*4f40*/  STL.64 [R3+0x8], R58 ;  /* 0x0000083a03007387 */ /* 0x0003e80000100a00 */
[----:B------:R1:W-:Y:S01]  /*4f50*/  STL.64 [R3+0x10], R82 ;  /* 0x0000105203007387 */ /* 0x0003e20000100a00 */
[----:B------:R-:W-:Y:S05]  /*4f60*/  BRA `(.L_x_85) ;  /* 0x0000000000407947 */ /* 0x000fea0003800000 */
.L_x_84:
[----:B------:R-:W2:Y:S02]  /*4f70*/  LDG.E.64 R6, desc[UR36][R6.64] ;  /* 0x0000002406067981 */ /* 0x000ea4000c1e1b00 */
[----:B--2---:R-:W-:-:S08]  /*4f80*/  DADD R58, R58, R6 ;  /* 0x000000003a3a7229 */ /* 0x004fd00000000006 */
[----:B------:R-:W-:-:S06]  /*4f90*/  DSETP.GTU.AND P1, PT, R14, R58, PT ;  /* 0x0000003a0e00722a */ /* 0x000fcc0003f2c000 */
[----:B------:R-:W-:-:S14]  /*4fa0*/  DSETP.LEU.OR P1, PT, R14, R6, P1 ;  /* 0x000000060e00722a */ /* 0x000fdc0000f2b400 */
[----:B------:R-:W-:Y:S05]  /*4fb0*/  @P1 BRA `(.L_x_85) ;  /* 0x00000000002c1947 */ /* 0x000fea0003800000 */
[----:B------:R-:W-:-:S04]  /*4fc0*/  IMAD R6, R0, 0x3, RZ ;  /* 0x0000000300067824 */ /* 0x000fc800078e02ff */
[----:B------:R-:W-:-:S05]  /*4fd0*/  IMAD R3, R6, 0x8, R1 ;  /* 0x0000000806037824 */ /* 0x000fca00078e0201 */
[----:B------:R-:W2:Y:S04]  /*4fe0*/  LDL.64 R6, [R3] ;  /* 0x0000000003067983 */ /* 0x000ea80000100a00 */
[----:B------:R-:W3:Y:S04]  /*4ff0*/  LDL.64 R58, [R3+0x8] ;  /* 0x00000800033a7983 */ /* 0x000ee80000100a00 */
[----:B------:R-:W4:Y:S01]  /*5000*/  LDL.64 R82, [R3+0x10] ;  /* 0x0000100003527983 */ /* 0x000f220000100a00 */
[----:B--2---:R-:W-:Y:S02]  /*5010*/  DADD R6, -R12, R6 ;  /* 0x000000000c067229 */ /* 0x004fe40000000106 */
[----:B---3--:R-:W-:-:S05]  /*5020*/  DADD R58, -R10, R58 ;  /* 0x000000000a3a7229 */ /* 0x008fca000000013a */
[----:B------:R2:W-:Y:S01]  /*5030*/  STL.64 [R3], R6 ;  /* 0x0000000603007387 */ /* 0x0005e20000100a00 */
[----:B----4-:R-:W-:-:S03]  /*5040*/  DADD R82, -R8, R82 ;  /* 0x0000000008527229 */ /* 0x010fc60000000152 */
[----:B------:R2:W-:Y:S04]  /*5050*/  STL.64 [R3+0x8], R58 ;  /* 0x0000083a03007387 */ /* 0x0005e80000100a00 */
[----:B------:R2:W-:Y:S04]  /*5060*/  STL.64 [R3+0x10], R82 ;  /* 0x0000105203007387 */ /* 0x0005e80000100a00 */
.L_x_85:
[----:B------:R-:W-:Y:S05]  /*5070*/  BSYNC.RECONVERGENT B1 ;  /* 0x0000000000017941 */ /* 0x000fea0003800200 */
.L_x_83:
[----:B------:R-:W-:-:S13]  /*5080*/  ISETP.NE.AND P1, PT, R29, 0x1, PT ;  /* 0x000000011d00780c */ /* 0x000fda0003f25270 */
[----:B------:R-:W-:Y:S05]  /*5090*/  @!P1 BRA `(.L_x_82) ;  /* 0x0000000400309947 */ /* 0x000fea0003800000 */
[----:B-12---:R-:W-:-:S04]  /*50a0*/  VIADD R7, R0, 0x1 ;  /* 0x0000000100077836 */ /* 0x006fc80000000000 */
[----:B------:R-:W-:-:S04]  /*50b0*/  IMAD.SHL.U32 R7, R7, 0x2, RZ ;  /* 0x0000000207077824 */ /* 0x000fc800078e00ff */
[----:B------:R-:W-:-:S05]  /*50c0*/  IMAD.WIDE.U32 R6, R7, 0x8, R4 ;  /* 0x0000000807067825 */ /* 0x000fca00078e0004 */
[----:B------:R-:W2:Y:S01]  /*50d0*/  LDG.E.64 R58, desc[UR36][R6.64+0x8] ;  /* 0x00000824063a7981 */ /* 0x000ea2000c1e1b00 */
[----:B------:R-:W-:Y:S01]  /*50e0*/  BSSY.RECONVERGENT B1, `(.L_x_86) ;  /* 0x0000021000017945 */ /* 0x000fe20003800200 */
[----:B--2---:R-:W-:-:S14]  /*50f0*/  DSETP.GTU.AND P1, PT, R14, R58, PT ;  /* 0x0000003a0e00722a */ /* 0x004fdc0003f2c000 */
[----:B------:R-:W-:Y:S05]  /*5100*/  @P1 BRA `(.L_x_87) ;  /* 0x0000000000341947 */ /* 0x000fea0003800000 */
[----:B------:R-:W-:-:S04]  /*5110*/  IMAD.MOV.U32 R3, RZ, RZ, 0x3 ;  /* 0x00000003ff037424 */ /* 0x000fc800078e00ff */
[----:B------:R-:W-:-:S05]  /*5120*/  IMAD R6, R0, R3, 0x3 ;  /* 0x0000000300067424 */ /* 0x000fca00078e0203 */
        /* <DEDUP_REMOVED lines=11> */
.L_x_87:
[----:B------:R-:W2:Y:S02]  /*51e0*/  LDG.E.64 R6, desc[UR36][R6.64] ;  /* 0x0000002406067981 */ /* 0x000ea4000c1e1b00 */
[----:B--2---:R-:W-:-:S08]  /*51f0*/  DADD R58, R58, R6 ;  /* 0x000000003a3a7229 */ /* 0x004fd00000000006 */
[----:B------:R-:W-:-:S06]  /*5200*/  DSETP.GTU.AND P1, PT, R14, R58, PT ;  /* 0x0000003a0e00722a */ /* 0x000fcc0003f2c000 */
[----:B------:R-:W-:-:S14]  /*5210*/  DSETP.LEU.OR P1, PT, R14, R6, P1 ;  /* 0x000000060e00722a */ /* 0x000fdc0000f2b400 */
[----:B------:R-:W-:Y:S05]  /*5220*/  @P1 BRA `(.L_x_88) ;  /* 0x0000000000301947 */ /* 0x000fea0003800000 */
[----:B------:R-:W-:-:S04]  /*5230*/  IMAD.MOV.U32 R3, RZ, RZ, 0x3 ;  /* 0x00000003ff037424 */ /* 0x000fc800078e00ff */
[----:B------:R-:W-:-:S04]  /*5240*/  IMAD R6, R0, R3, 0x3 ;  /* 0x0000000300067424 */ /* 0x000fc800078e0203 */
        /* <DEDUP_REMOVED lines=10> */
.L_x_88:
[----:B------:R-:W-:Y:S05]  /*52f0*/  BSYNC.RECONVERGENT B1 ;  /* 0x0000000000017941 */ /* 0x000fea0003800200 */
.L_x_86:
[----:B------:R-:W-:-:S13]  /*5300*/  ISETP.NE.AND P1, PT, R29, 0x2, PT ;  /* 0x000000021d00780c */ /* 0x000fda0003f25270 */
[----:B------:R-:W-:Y:S05]  /*5310*/  @!P1 BRA `(.L_x_82) ;  /* 0x0000000000909947 */ /* 0x000fea0003800000 */
[----:B-12---:R-:W-:-:S04]  /*5320*/  VIADD R3, R0, 0x2 ;  /* 0x0000000200037836 */ /* 0x006fc80000000000 */
[----:B------:R-:W-:-:S04]  /*5330*/  IMAD.SHL.U32 R3, R3, 0x2, RZ ;  /* 0x0000000203037824 */ /* 0x000fc800078e00ff */
[----:B------:R-:W-:-:S05]  /*5340*/  IMAD.WIDE.U32 R4, R3, 0x8, R4 ;  /* 0x0000000803047825 */ /* 0x000fca00078e0004 */
[----:B------:R-:W2:Y:S02]  /*5350*/  LDG.E.64 R6, desc[UR36][R4.64+0x8] ;  /* 0x0000082404067981 */ /* 0x000ea4000c1e1b00 */
[----:B--2---:R-:W-:-:S14]  /*5360*/  DSETP.GTU.AND P1, PT, R14, R6, PT ;  /* 0x000000060e00722a */ /* 0x004fdc0003f2c000 */
[----:B------:R-:W-:Y:S05]  /*5370*/  @P1 BRA `(.L_x_89) ;  /* 0x0000000000341947 */ /* 0x000fea0003800000 */
[----:B------:R-:W-:-:S05]  /*5380*/  MOV R3, 0x3 ;  /* 0x0000000300037802 */ /* 0x000fca0000000f00 */
[----:B------:R-:W-:-:S04]  /*5390*/  IMAD R0, R0, R3, 0x6 ;  /* 0x0000000600007424 */ /* 0x000fc800078e0203 */
[----:B------:R-:W-:-:S05]  /*53a0*/  IMAD R3, R0, 0x8, R1 ;  /* 0x0000000800037824 */ /* 0x000fca00078e0201 */
        /* <DEDUP_REMOVED lines=10> */
.L_x_89:
        /* <DEDUP_REMOVED lines=17> */
.L_x_82:
[----:B------:R-:W-:Y:S05]  /*5560*/  BSYNC.RECONVERGENT B0 ;  /* 0x0000000000007941 */ /* 0x000fea0003800200 */
.L_x_66:
[----:B------:R-:W-:Y:S01]  /*5570*/  ISETP.NE.AND P1, PT, R52, RZ, PT ;  /* 0x000000ff3400720c */ /* 0x000fe20003f25270 */
[----:B------:R-:W-:-:S12]  /*5580*/  BSSY B1, `(.L_x_90) ;  /* 0x00001e6000017945 */ /* 0x000fd80003800000 */
[----:B------:R-:W-:Y:S05]  /*5590*/  @P1 BRA `(.L_x_91) ;  /* 0x0000001c00901947 */ /* 0x000fea0003800000 */
[----:B------:R-:W4:Y:S01]  /*55a0*/  LDCU UR4, c[0x0][0x3e4] ;  /* 0x00007c80ff0477ac */ /* 0x000f220008000800 */
[----:B------:R-:W5:Y:S01]  /*55b0*/  I2F.U32.RP R0, R19 ;  /* 0x0000001300007306 */ /* 0x000f620000209000 */
[----:B-123--:R-:W1:Y:S01]  /*55c0*/  LDC.64 R4, c[0x0][0x3e0] ;  /* 0x0000f800ff047b82 */ /* 0x00ee620000000a00 */
[----:B------:R-:W-:Y:S01]  /*55d0*/  MOV R6, 0x1 ;  /* 0x0000000100067802 */ /* 0x000fe20000000f00 */
[----:B------:R-:W-:Y:S01]  /*55e0*/  BSSY.RECONVERGENT B2, `(.L_x_92) ;  /* 0x0000026000027945 */ /* 0x000fe20003800200 */
[----:B------:R-:W-:Y:S02]  /*55f0*/  FSETP.GEU.AND P4, PT, |R21|, 6.5827683646048100446e-37, PT ;  /* 0x036000001500780b */ /* 0x000fe40003f8e200 */
[----:B------:R-:W-:Y:S02]  /*5600*/  ISETP.NE.U32.AND P3, PT, R19, RZ, PT ;  /* 0x000000ff1300720c */ /* 0x000fe40003f65070 */
[----:B-----5:R-:W2:Y:S08]  /*5610*/  MUFU.RCP R0, R0 ;  /* 0x0000000000007308 */ /* 0x020eb00000001000 */
[----:B----4-:R-:W1:Y:S01]  /*5620*/  MUFU.RCP64H R7, UR4 ;  /* 0x0000000400077d08 */ /* 0x010e620008001800 */
[----:B--2---:R-:W-:-:S07]  /*5630*/  VIADD R58, R0, 0xffffffe ;  /* 0x0ffffffe003a7836 */ /* 0x004fce0000000000 */
[----:B------:R2:W3:Y:S01]  /*5640*/  F2I.FTZ.U32.TRUNC.NTZ R59, R58 ;  /* 0x0000003a003b7305 */ /* 0x0004e2000021f000 */
[----:B-1----:R-:W-:Y:S01]  /*5650*/  DFMA R14, R6, -R4, 1 ;  /* 0x3ff00000060e742b */ /* 0x002fe20000000804 */
[----:B--2---:R-:W-:-:S07]  /*5660*/  IMAD.MOV.U32 R58, RZ, RZ, RZ ;  /* 0x000000ffff3a7224 */ /* 0x004fce00078e00ff */
[----:B------:R-:W-:Y:S01]  /*5670*/  DFMA R14, R14, R14, R14 ;  /* 0x0000000e0e0e722b */ /* 0x000fe2000000000e */
[----:B---3--:R-:W-:-:S04]  /*5680*/  IMAD.MOV R82, RZ, RZ, -R59 ;  /* 0x000000ffff527224 */ /* 0x008fc800078e0a3b */
[----:B------:R-:W-:-:S03]  /*5690*/  IMAD R3, R82, R19, RZ ;  /* 0x0000001352037224 */ /* 0x000fc600078e02ff */
[----:B------:R-:W-:Y:S01]  /*56a0*/  DFMA R14, R6, R14, R6 ;  /* 0x0000000e060e722b */ /* 0x000fe20000000006 */
[----:B------:R-:W-:-:S07]  /*56b0*/  IMAD.HI.U32 R59, R59, R3, R58 ;  /* 0x000000033b3b7227 */ /* 0x000fce00078e003a */
[----:B------:R-:W-:Y:S01]  /*56c0*/  DFMA R6, R14, -R4, 1 ;  /* 0x3ff000000e06742b */ /* 0x000fe20000000804 */
[----:B------:R-:W-:-:S04]  /*56d0*/  IMAD.HI.U32 R0, R59, R56, RZ ;  /* 0x000000383b007227 */ /* 0x000fc800078e00ff */
[----:B------:R-:W-:-:S03]  /*56e0*/  IMAD.MOV R58, RZ, RZ, -R0 ;  /* 0x000000ffff3a7224 */ /* 0x000fc600078e0a00 */
[----:B------:R-:W-:Y:S01]  /*56f0*/  DFMA R6, R14, R6, R14 ;  /* 0x000000060e06722b */ /* 0x000fe2000000000e */
[----:B------:R-:W-:-:S05]  /*5700*/  IMAD R58, R19, R58, R56 ;  /* 0x0000003a133a7224 */ /* 0x000fca00078e0238 */
[----:B------:R-:W-:Y:S02]  /*5710*/  ISETP.GE.U32.AND P1, PT, R58, R19, PT ;  /* 0x000000133a00720c */ /* 0x000fe40003f26070 */
[----:B------:R-:W-:-:S08]  /*5720*/  DMUL R14, R6, R20 ;  /* 0x00000014060e7228 */ /* 0x000fd00000000000 */
[----:B------:R-:W-:-:S03]  /*5730*/  DFMA R4, R14, -R4, R20 ;  /* 0x800000040e04722b */ /* 0x000fc60000000014 */
[----:B------:R-:W-:Y:S01]  /*5740*/  @P1 IMAD.IADD R58, R58, 0x1, -R19 ;  /* 0x000000013a3a1824 */ /* 0x000fe200078e0a13 */
[----:B------:R-:W-:-:S04]  /*5750*/  @P1 IADD3 R0, PT, PT, R0, 0x1, RZ ;  /* 0x0000000100001810 */ /* 0x000fc80007ffe0ff */
[----:B------:R-:W-:Y:S01]  /*5760*/  DFMA R4, R6, R4, R14 ;  /* 0x000000040604722b */ /* 0x000fe2000000000e */
[----:B------:R-:W-:-:S09]  /*5770*/  ISETP.GE.U32.AND P2, PT, R58, R19, PT ;  /* 0x000000133a00720c */ /* 0x000fd20003f46070 */
[----:B------:R-:W-:-:S04]  /*5780*/  FFMA R3, RZ, UR4, R5 ;  /* 0x00000004ff037c23 */ /* 0x000fc80008000005 */
[----:B------:R-:W-:Y:S01]  /*5790*/  @P2 VIADD R0, R0, 0x1 ;  /* 0x0000000100002836 */ /* 0x000fe20000000000 */
[----:B------:R-:W-:Y:S02]  /*57a0*/  FSETP.GT.AND P1, PT, |R3|, 1.469367938527859385e-39, PT ;  /* 0x001000000300780b */ /* 0x000fe40003f24200 */
[----:B------:R-:W-:-:S11]  /*57b0*/  @!P3 LOP3.LUT R0, RZ, R19, RZ, 0x33, !PT ;  /* 0x00000013ff00b212 */ /* 0x000fd600078e33ff */
[----:B------:R-:W-:Y:S05]  /*57c0*/  @P1 BRA P4, `(.L_x_93) ;  /* 0x00000000001c1947 */ /* 0x000fea0002000000 */
[----:B------:R-:W1:Y:S01]  /*57d0*/  LDCU.64 UR4, c[0x0][0x3e0] ;  /* 0x00007c00ff0477ac */ /* 0x000e620008000a00 */
[----:B------:R-:W-:Y:S01]  /*57e0*/  IMAD.MOV.U32 R14, RZ, RZ, R20 ;  /* 0x000000ffff0e7224 */ /* 0x000fe200078e0014 */
[----:B------:R-:W-:Y:S02]  /*57f0*/  MOV R15, R21 ;  /* 0x00000015000f7202 */ /* 0x000fe40000000f00 */
[----:B------:R-:W-:Y:S01]  /*5800*/  MOV R98, 0x5840 ;  /* 0x0000584000627802 */ /* 0x000fe20000000f00 */
[----:B-1----:R-:W-:Y:S02]  /*5810*/  IMAD.U32 R6, RZ, RZ, UR4 ;  /* 0x00000004ff067e24 */ /* 0x002fe4000f8e00ff */
[----:B------:R-:W-:-:S07]  /*5820*/  IMAD.U32 R7, RZ, RZ, UR5 ;  /* 0x00000005ff077e24 */ /* 0x000fce000f8e00ff */
[----:B0-----:R-:W-:Y:S05]  /*5830*/  CALL.REL.NOINC `($__internal_0_$__cuda_sm20_div_rn_f64_full) ;  /* 0x00000028007c7944 */ /* 0x001fea0003c00000 */
.L_x_93:
[----:B------:R-:W-:Y:S05]  /*5840*/  BSYNC.RECONVERGENT B2 ;  /* 0x0000000000027941 */ /* 0x000fea0003800200 */
.L_x_92:
        /* <DEDUP_REMOVED lines=13> */
[----:B------:R-:W-:-:S03]  /*5920*/  @P2 IMAD.MOV R57, RZ, RZ, -R7 ;  /* 0x000000ffff392224 */ /* 0x000fc600078e0a07 */
[----:B------:R-:W-:Y:S01]  /*5930*/  IADD3 R17, PT, PT, R3, R82, RZ ;  /* 0x0000005203117210 */ /* 0x000fe20007ffe0ff */
[----:B------:R-:W-:Y:S01]  /*5940*/  IMAD.IADD R57, R6, 0x1, R57 ;  /* 0x0000000106397824 */ /* 0x000fe200078e0239 */
[----:B------:R-:W1:Y:S03]  /*5950*/  LDC.64 R82, c[0x0][0x400] ;  /* 0x00010000ff527b82 */ /* 0x000e660000000a00 */
[----:B---3--:R-:W-:-:S04]  /*5960*/  IMAD.WIDE R6, R57, 0x8, R58 ;  /* 0x0000000839067825 */ /* 0x008fc800078e023a */
[----:B--2---:R-:W-:Y:S02]  /*5970*/  IMAD.WIDE R88, R57, 0x8, R14 ;  /* 0x0000000839587825 */ /* 0x004fe400078e020e */
[----:B------:R-:W2:Y:S02]  /*5980*/  LDG.E.64 R6, desc[UR36][R6.64] ;  /* 0x0000002406067981 */ /* 0x000ea4000c1e1b00 */
[C---:B------:R-:W-:Y:S02]  /*5990*/  IMAD.WIDE R58, R17.reuse, 0x8, R58 ;  /* 0x00000008113a7825 */ /* 0x040fe400078e023a */
[----:B------:R-:W3:Y:S02]  /*59a0*/  LDG.E.64 R88, desc[UR36][R88.64] ;  /* 0x0000002458587981 */ /* 0x000ee4000c1e1b00 */
[----:B------:R-:W-:Y:S02]  /*59b0*/  IMAD.WIDE R90, R17, 0x8, R14 ;  /* 0x00000008115a7825 */ /* 0x000fe400078e020e */
[----:B------:R-:W4:Y:S04]  /*59c0*/  LDG.E.64 R58, desc[UR36][R58.64] ;  /* 0x000000243a3a7981 */ /* 0x000f28000c1e1b00 */
[----:B------:R-:W5:Y:S01]  /*59d0*/  LDG.E.64 R90, desc[UR36][R90.64] ;  /* 0x000000245a5a7981 */ /* 0x000f62000c1e1b00 */
[----:B-1----:R-:W-:-:S04]  /*59e0*/  IMAD.WIDE R14, R57, 0x8, R82 ;  /* 0x00000008390e7825 */ /* 0x002fc800078e0252 */
[----:B------:R-:W-:Y:S02]  /*59f0*/  IMAD.WIDE R82, R17, 0x8, R82 ;  /* 0x0000000811527825 */ /* 0x000fe400078e0252 */
[----:B------:R-:W5:Y:S04]  /*5a00*/  LDG.E.64 R14, desc[UR36][R14.64] ;  /* 0x000000240e0e7981 */ /* 0x000f68000c1e1b00 */
[----:B------:R-:W5:Y:S01]  /*5a10*/  LDG.E.64 R82, desc[UR36][R82.64] ;  /* 0x0000002452527981 */ /* 0x000f62000c1e1b00 */
[----:B------:R-:W1:Y:S01]  /*5a20*/  I2F.F64 R84, R3 ;  /* 0x0000000300547312 */ /* 0x000e620000201c00 */
[----:B------:R-:W-:Y:S01]  /*5a30*/  IMAD.MOV.U32 R92, RZ, RZ, 0x0 ;  /* 0x00000000ff5c7424 */ /* 0x000fe200078e00ff */
[----:B------:R-:W-:Y:S01]  /*5a40*/  BSSY.RECONVERGENT B2, `(.L_x_94) ;  /* 0x0000021000027945 */ /* 0x000fe20003800200 */
[----:B------:R-:W-:Y:S01]  /*5a50*/  IMAD.MOV.U32 R93, RZ, RZ, 0x3fd80000 ;  /* 0x3fd80000ff5d7424 */ /* 0x000fe200078e00ff */
[----:B-1----:R-:W-:-:S08]  /*5a60*/  DADD R84, -R84, R4 ;  /* 0x0000000054547229 */ /* 0x002fd00000000104 */
[C---:B------:R-:W-:Y:S02]  /*5a70*/  DADD R86, -R84.reuse, 1 ;  /* 0x3ff0000054567429 */ /* 0x040fe40000000100 */
[C---:B--2---:R-:W-:Y:S02]  /*5a80*/  DMUL R6, R84.reuse, R6 ;  /* 0x0000000654067228 */ /* 0x044fe40000000000 */
[----:B---3--:R-:W-:-:S06]  /*5a90*/  DMUL R88, R84, R88 ;  /* 0x0000005854587228 */ /* 0x008fcc0000000000 */
[C---:B----4-:R-:W-:Y:S02]  /*5aa0*/  DFMA R6, R86.reuse, R58, R6 ;  /* 0x0000003a5606722b */ /* 0x050fe40000000006 */
[----:B-----5:R-:W-:-:S06]  /*5ab0*/  DFMA R88, R86, R90, R88 ;  /* 0x0000005a5658722b */ /* 0x020fcc0000000058 */
[----:B------:R-:W-:Y:S02]  /*5ac0*/  DADD R6, R78, -R6 ;  /* 0x000000004e067229 */ /* 0x000fe40000000806 */
[----:B------:R-:W-:-:S06]  /*5ad0*/  DADD R88, R80, -R88 ;  /* 0x0000000050587229 */ /* 0x000fcc0000000858 */
[----:B------:R-:W-:-:S08]  /*5ae0*/  DMUL R58, R6, R6 ;  /* 0x00000006063a7228 */ /* 0x000fd00000000000 */
[----:B------:R-:W-:Y:S02]  /*5af0*/  DFMA R58, R88, R88, R58 ;  /* 0x00000058583a722b */ /* 0x000fe4000000003a */
[----:B------:R-:W-:-:S04]  /*5b00*/  DMUL R88, R84, R14 ;  /* 0x0000000e54587228 */ /* 0x000fc80000000000 */
[----:B------:R-:W1:Y:S04]  /*5b10*/  MUFU.RSQ64H R7, R59 ;  /* 0x0000003b00077308 */ /* 0x000e680000001c00 */
[----:B------:R-:W-:Y:S01]  /*5b20*/  VIADD R6, R59, 0xfcb00000 ;  /* 0xfcb000003b067836 */ /* 0x000fe20000000000 */
[----:B------:R-:W-:-:S04]  /*5b30*/  DFMA R82, R86, R82, R88 ;  /* 0x000000525652722b */ /* 0x000fc80000000058 */
[----:B------:R-:W-:Y:S01]  /*5b40*/  ISETP.GE.U32.AND P1, PT, R6, 0x7ca00000, PT ;  /* 0x7ca000000600780c */ /* 0x000fe20003f26070 */
        /* <DEDUP_REMOVED lines=16> */
.L_x_95:
[----:B------:R-:W-:Y:S05]  /*5c50*/  BSYNC.RECONVERGENT B2 ;  /* 0x0000000000027941 */ /* 0x000fea0003800200 */
.L_x_94:
        /* <DEDUP_REMOVED lines=25> */
.L_x_97:
[----:B------:R-:W-:Y:S05]  /*5df0*/  BSYNC.RECONVERGENT B2 ;  /* 0x0000000000027941 */ /* 0x000fea0003800200 */
.L_x_96:
[----:B------:R-:W-:Y:S01]  /*5e00*/  DADD R6, R80, -0.5 ;  /* 0xbfe0000050067429 */ /* 0x000fe20000000000 */
[----:B------:R-:W-:Y:S01]  /*5e10*/  MOV R92, 0x0 ;  /* 0x00000000005c7802 */ /* 0x000fe20000000f00 */
[----:B------:R-:W-:Y:S01]  /*5e20*/  DADD R14, R78, -0.5 ;  /* 0xbfe000004e0e7429 */ /* 0x000fe20000000000 */
[----:B------:R-:W-:Y:S01]  /*5e30*/  IMAD.MOV.U32 R93, RZ, RZ, 0x3fd80000 ;  /* 0x3fd80000ff5d7424 */ /* 0x000fe200078e00ff */
[----:B------:R-:W1:Y:S01]  /*5e40*/  F2I.F64.FLOOR R5, R4 ;  /* 0x0000000400057311 */ /* 0x000e620000305100 */
[----:B------:R-:W-:Y:S03]  /*5e50*/  BSSY B0, `(.L_x_98) ;  /* 0x000001d000007945 */ /* 0x000fe60003800000 */
[----:B------:R-:W-:-:S08]  /*5e60*/  DMUL R58, R6, R6 ;  /* 0x00000006063a7228 */ /* 0x000fd00000000000 */
[----:B------:R-:W-:Y:S01]  /*5e70*/  DFMA R58, R14, R14, R58 ;  /* 0x0000000e0e3a722b */ /* 0x000fe2000000003a */
[----:B-1----:R-:W-:-:S05]  /*5e80*/  ISETP.NE.AND P1, PT, R5, R16, PT ;  /* 0x000000100500720c */ /* 0x002fca0003f25270 */
        /* <DEDUP_REMOVED lines=13> */
[----:B------:R-:W-:Y:S10]  /*5f60*/  @P1 BRA `(.L_x_99) ;  /* 0x00000000002c1947 */ /* 0x000ff40003800000 */
[----:B------:R-:W1:Y:S02]  /*5f70*/  LDC.64 R4, c[0x0][0x398] ;  /* 0x0000e600ff047b82 */ /* 0x000e640000000a00 */
[----:B-1----:R-:W-:-:S05]  /*5f80*/  IMAD.WIDE.U32 R90, R0, 0x8, R4 ;  /* 0x00000008005a7825 */ /* 0x002fca00078e0004 */
[----:B------:R1:W5:Y:S02]  /*5f90*/  LDG.E.64 R4, desc[UR36][R90.64] ;  /* 0x000000245a047981 */ /* 0x000364000c1e1b00 */
.L_x_100:
[----:B-----5:R-:W-:Y:S01]  /*5fa0*/  DADD R6, R4, 1 ;  /* 0x3ff0000004067429 */ /* 0x020fe20000000000 */
[----:B------:R-:W-:Y:S09]  /*5fb0*/  YIELD ;  /* 0x0000000000007946 */ /* 0x000ff20003800000 */
[----:B------:R-:W2:Y:S02]  /*5fc0*/  ATOMG.E.CAS.64.STRONG.GPU PT, R6, [R90], R4, R6 ;  /* 0x000000045a0673a9 */ /* 0x000ea400001ee506 */
[----:B--2---:R-:W-:Y:S01]  /*5fd0*/  ISETP.NE.U32.AND P1, PT, R4, R6, PT ;  /* 0x000000060400720c */ /* 0x004fe20003f25070 */
[----:B------:R-:W-:-:S03]  /*5fe0*/  IMAD.MOV.U32 R4, RZ, RZ, R6 ;  /* 0x000000ffff047224 */ /* 0x000fc600078e0006 */
[-C--:B------:R-:W-:Y:S02]  /*5ff0*/  ISETP.NE.AND.EX P1, PT, R5, R7.reuse, PT, P1 ;  /* 0x000000070500720c */ /* 0x080fe40003f25310 */
[----:B------:R-:W-:-:S11]  /*6000*/  MOV R5, R7 ;  /* 0x0000000700057202 */ /* 0x000fd60000000f00 */
[----:B------:R-:W-:Y:S05]  /*6010*/  @P1 BRA `(.L_x_100) ;  /* 0xfffffffc00e01947 */ /* 0x000fea000383ffff */
.L_x_99:
[----:B------:R-:W-:Y:S05]  /*6020*/  BSYNC B0 ;  /* 0x0000000000007941 */ /* 0x000fea0003800000 */
.L_x_98:
[----:B------:R-:W-:Y:S04]  /*6030*/  BSSY.RECONVERGENT B2, `(.L_x_101) ;  /* 0x000000a000027945 */ /* 0x000fe80003800200 */
[----:B------:R-:W-:Y:S05]  /*6040*/  @!P2 BRA `(.L_x_102) ;  /* 0x000000000020a947 */ /* 0x000fea0003800000 */
[----:B------:R-:W-:Y:S01]  /*6050*/  IMAD.MOV.U32 R4, RZ, RZ, R86 ;  /* 0x000000ffff047224 */ /* 0x000fe200078e0056 */
[----:B-1----:R-:W-:Y:S01]  /*6060*/  MOV R90, 0x60b0 ;  /* 0x000060b0005a7802 */ /* 0x002fe20000000f00 */
[----:B------:R-:W-:Y:S02]  /*6070*/  IMAD.MOV.U32 R5, RZ, RZ, R87 ;  /* 0x000000ffff057224 */ /* 0x000fe400078e0057 */
[----:B------:R-:W-:Y:S02]  /*6080*/  IMAD.MOV.U32 R6, RZ, RZ, R82 ;  /* 0x000000ffff067224 */ /* 0x000fe400078e0052 */
[----:B------:R-:W-:-:S07]  /*6090*/  IMAD.MOV.U32 R7, RZ, RZ, R85 ;  /* 0x000000ffff077224 */ /* 0x000fce00078e0055 */
[----:B0-----:R-:W-:Y:S05]  /*60a0*/  CALL.REL.NOINC `($__internal_1_$__cuda_sm20_dsqrt_rn_f64_mediumpath_v1) ;  /* 0x0000002400d07944 */ /* 0x001fea0003c00000 */
[----:B------:R-:W-:Y:S01]  /*60b0*/  MOV R88, R58 ;  /* 0x0000003a00587202 */ /* 0x000fe20000000f00 */
[----:B------:R-:W-:-:S07]  /*60c0*/  IMAD.MOV.U32 R89, RZ, RZ, R59 ;  /* 0x000000ffff597224 */ /* 0x000fce00078e003b */
.L_x_102:
[----:B------:R-:W-:Y:S05]  /*60d0*/  BSYNC.RECONVERGENT B2 ;  /* 0x0000000000027941 */ /* 0x000fea0003800200 */
.L_x_101:
[----:B------:R-:W-:Y:S01]  /*60e0*/  DMUL R88, R88, 400 ;  /* 0x4079000058587828 */ /* 0x000fe20000000000 */
[----:B------:R-:W-:Y:S09]  /*60f0*/  BSSY B0, `(.L_x_103) ;  /* 0x0000024000007945 */ /* 0x000ff20003800000 */
[----:B------:R-:W2:Y:S02]  /*6100*/  F2I.F64.FLOOR R89, R88 ;  /* 0x0000005800597311 */ /* 0x000ea40000305100 */
[----:B--2---:R-:W-:-:S13]  /*6110*/  ISETP.GT.AND P1, PT, R89, 0xc7, PT ;  /* 0x000000c75900780c */ /* 0x004fda0003f24270 */
[----:B------:R-:W-:Y:S05]  /*6120*/  @P1 BRA `(.L_x_104) ;  /* 0x0000000000501947 */ /* 0x000fea0003800000 */
[----:B------:R-:W2:Y:S01]  /*6130*/  LDC.64 R4, c[0x0][0x3a0] ;  /* 0x0000e800ff047b82 */ /* 0x000ea20000000a00 */
[----:B------:R-:W-:-:S04]  /*6140*/  IMAD R15, R0, 0xc8, R89 ;  /* 0x000000c8000f7824 */ /* 0x000fc800078e0259 */
[----:B--2---:R-:W-:-:S05]  /*6150*/  IMAD.WIDE R14, R15, 0x8, R4 ;  /* 0x000000080f0e7825 */ /* 0x004fca00078e0204 */
[----:B------:R-:W2:Y:S02]  /*6160*/  LDG.E.64 R4, desc[UR36][R14.64] ;  /* 0x000000240e047981 */ /* 0x000ea4000c1e1b00 */
[----:B--2---:R-:W-:-:S10]  /*6170*/  DADD R6, R4, 1 ;  /* 0x3ff0000004067429 */ /* 0x004fd40000000000 */
[----:B------:R-:W2:Y:S01]  /*6180*/  ATOMG.E.CAS.64.STRONG.GPU PT, R6, [R14], R4, R6 ;  /* 0x000000040e0673a9 */ /* 0x000ea200001ee506 */
[----:B------:R-:W-:Y:S01]  /*6190*/  BSSY B2, `(.L_x_105) ;  /* 0x000000c000027945 */ /* 0x000fe20003800000 */
[----:B--2---:R-:W-:-:S04]  /*61a0*/  ISETP.NE.U32.AND P1, PT, R4, R6, PT ;  /* 0x000000060400720c */ /* 0x004fc80003f25070 */
[----:B------:R-:W-:-:S13]  /*61b0*/  ISETP.NE.AND.EX P1, PT, R5, R7, PT, P1 ;  /* 0x000000070500720c */ /* 0x000fda0003f25310 */
[----:B------:R-:W-:Y:S05]  /*61c0*/  @!P1 BRA `(.L_x_106) ;  /* 0x0000000000209947 */ /* 0x000fea0003800000 */
.L_x_107:
[----:B------:R-:W-:Y:S01]  /*61d0*/  IMAD.MOV.U32 R4, RZ, RZ, R6 ;  /* 0x000000ffff047224 */ /* 0x000fe200078e0006 */
[----:B------:R-:W-:Y:S05]  /*61e0*/  YIELD ;  /* 0x0000000000007946 */ /* 0x000fea0003800000 */
[----:B------:R-:W-:-:S06]  /*61f0*/  IMAD.MOV.U32 R5, RZ, RZ, R7 ;  /* 0x000000ffff057224 */ /* 0x000fcc00078e0007 */
[----:B------:R-:W-:-:S10]  /*6200*/  DADD R6, R4, 1 ;  /* 0x3ff0000004067429 */ /* 0x000fd40000000000 */
[----:B------:R-:W2:Y:S02]  /*6210*/  ATOMG.E.CAS.64.STRONG.GPU PT, R6, [R14], R4, R6 ;  /* 0x000000040e0673a9 */ /* 0x000ea400001ee506 */
[----:B--2---:R-:W-:-:S04]  /*6220*/  ISETP.NE.U32.AND P1, PT, R4, R6, PT ;  /* 0x000000060400720c */ /* 0x004fc80003f25070 */
[----:B------:R-:W-:-:S13]  /*6230*/  ISETP.NE.AND.EX P1, PT, R5, R7, PT, P1 ;  /* 0x000000070500720c */ /* 0x000fda0003f25310 */
[----:B------:R-:W-:Y:S05]  /*6240*/  @P1 BRA `(.L_x_107) ;  /* 0xfffffffc00e01947 */ /* 0x000fea000383ffff */
.L_x_106:
[----:B------:R-:W-:Y:S05]  /*6250*/  BSYNC B2 ;  /* 0x0000000000027941 */ /* 0x000fea0003800000 */
.L_x_105:
[----:B------:R-:W-:Y:S05]  /*6260*/  BRA `(.L_x_108) ;  /* 0x0000000000307947 */ /* 0x000fea0003800000 */
.L_x_104:
[----:B------:R-:W2:Y:S01]  /*6270*/  LDC.64 R14, c[0x0][0x3a0] ;  /* 0x0000e800ff0e7b82 */ /* 0x000ea20000000a00 */
[----:B------:R-:W-:-:S04]  /*6280*/  IMAD R3, R0, 0xc8, RZ ;  /* 0x000000c800037824 */ /* 0x000fc800078e02ff */
[----:B--2---:R-:W-:-:S05]  /*6290*/  IMAD.WIDE.U32 R14, R3, 0x8, R14 ;  /* 0x00000008030e7825 */ /* 0x004fca00078e000e */
[----:B------:R2:W5:Y:S02]  /*62a0*/  LDG.E.64 R4, desc[UR36][R14.64+0x638] ;  /* 0x000638240e047981 */ /* 0x000564000c1e1b00 */
.L_x_109:
[----:B-----5:R-:W-:Y:S01]  /*62b0*/  DADD R6, R4, 1 ;  /* 0x3ff0000004067429 */ /* 0x020fe20000000000 */
[----:B------:R-:W-:Y:S09]  /*62c0*/  YIELD ;  /* 0x0000000000007946 */ /* 0x000ff20003800000 */
[----:B------:R-:W3:Y:S02]  /*62d0*/  ATOMG.E.CAS.64.STRONG.GPU PT, R6, [R14+0x638], R4, R6 ;  /* 0x000638040e0673a9 */ /* 0x000ee400001ee506 */
[----:B---3--:R-:W-:Y:S01]  /*62e0*/  ISETP.NE.U32.AND P1, PT, R4, R6, PT ;  /* 0x000000060400720c */ /* 0x008fe20003f25070 */
[----:B------:R-:W-:-:S03]  /*62f0*/  IMAD.MOV.U32 R4, RZ, RZ, R6 ;  /* 0x000000ffff047224 */ /* 0x000fc600078e0006 */
[-C--:B------:R-:W-:Y:S02]  /*6300*/  ISETP.NE.AND.EX P1, PT, R5, R7.reuse, PT, P1 ;  /* 0x000000070500720c */ /* 0x080fe40003f25310 */
[----:B------:R-:W-:-:S11]  /*6310*/  MOV R5, R7 ;  /* 0x0000000700057202 */ /* 0x000fd60000000f00 */
[----:B------:R-:W-:Y:S05]  /*6320*/  @P1 BRA `(.L_x_109) ;  /* 0xfffffffc00e01947 */ /* 0x000fea000383ffff */
.L_x_108:
[----:B------:R-:W-:Y:S05]  /*6330*/  BSYNC B0 ;  /* 0x0000000000007941 */ /* 0x000fea0003800000 */
.L_x_103:
[----:B------:R-:W3:Y:S01]  /*6340*/  LDC.64 R84, c[0x0][0x388] ;  /* 0x0000e200ff547b82 */ /* 0x000ee20000000a00 */
[----:B------:R-:W-:-:S04]  /*6350*/  IMAD R3, R0, 0x6, RZ ;  /* 0x0000000600037824 */ /* 0x000fc800078e02ff */
[----:B---3--:R-:W-:-:S05]  /*6360*/  IMAD.WIDE.U32 R84, R3, 0x8, R84 ;  /* 0x0000000803547825 */ /* 0x008fca00078e0054 */
[----:B------:R3:W5:Y:S01]  /*6370*/  LDG.E.64 R4, desc[UR36][R84.64] ;  /* 0x0000002454047981 */ /* 0x000762000c1e1b00 */
[----:B-1----:R-:W-:Y:S01]  /*6380*/  DMUL R90, R12, R12 ;  /* 0x0000000c0c5a7228 */ /* 0x002fe20000000000 */
[----:B------:R-:W-:Y:S10]  /*6390*/  BSSY B0, `(.L_x_110) ;  /* 0x0000009000007945 */ /* 0x000ff40003800000 */
.L_x_111:
[----:B-----5:R-:W-:Y:S01]  /*63a0*/  DADD R6, R90, R4 ;  /* 0x000000005a067229 */ /* 0x020fe20000000004 */
[----:B------:R-:W-:Y:S09]  /*63b0*/  YIELD ;  /* 0x0000000000007946 */ /* 0x000ff20003800000 */
[----:B------:R-:W4:Y:S02]  /*63c0*/  ATOMG.E.CAS.64.STRONG.GPU PT, R6, [R84], R4, R6 ;  /* 0x00000004540673a9 */ /* 0x000f2400001ee506 */
[----:B----4-:R-:W-:Y:S01]  /*63d0*/  ISETP.NE.U32.AND P1, PT, R4, R6, PT ;  /* 0x000000060400720c */ /* 0x010fe20003f25070 */
[----:B------:R-:W-:-:S03]  /*63e0*/  IMAD.MOV.U32 R4, RZ, RZ, R6 ;  /* 0x000000ffff047224 */ /* 0x000fc600078e0006 */
[----:B------:R-:W-:Y:S01]  /*63f0*/  ISETP.NE.AND.EX P1, PT, R5, R7, PT, P1 ;  /* 0x000000070500720c */ /* 0x000fe20003f25310 */
[----:B------:R-:W-:-:S12]  /*6400*/  IMAD.MOV.U32 R5, RZ, RZ, R7 ;  /* 0x000000ffff057224 */ /* 0x000fd800078e0007 */
[----:B------:R-:W-:Y:S05]  /*6410*/  @P1 BRA `(.L_x_111) ;  /* 0xfffffffc00e01947 */ /* 0x000fea000383ffff */
[----:B------:R-:W-:Y:S05]  /*6420*/  BSYNC B0 ;  /* 0x0000000000007941 */ /* 0x000fea0003800000 */
.L_x_110:
[----:B------:R1:W5:Y:S01]  /*6430*/  LDG.E.64 R4, desc[UR36][R84.64+0x8] ;  /* 0x0000082454047981 */ /* 0x000362000c1e1b00 */
[----:B------:R-:W-:Y:S01]  /*6440*/  DMUL R88, R12, R10 ;  /* 0x0000000a0c587228 */ /* 0x000fe20000000000 */
[----:B------:R-:W-:Y:S10]  /*6450*/  BSSY B0, `(.L_x_112) ;  /* 0x0000009000007945 */ /* 0x000ff40003800000 */
.L_x_113:
[----:B-----5:R-:W-:Y:S01]  /*6460*/  DADD R6, R88, R4 ;  /* 0x0000000058067229 */ /* 0x020fe20000000004 */
[----:B------:R-:W-:Y:S09]  /*6470*/  YIELD ;  /* 0x0000000000007946 */ /* 0x000ff20003800000 */
[----:B------:R-:W4:Y:S02]  /*6480*/  ATOMG.E.CAS.64.STRONG.GPU PT, R6, [R84+0x8], R4, R6 ;  /* 0x00000804540673a9 */ /* 0x000f2400001ee506 */
[----:B----4-:R-:W-:Y:S01]  /*6490*/  ISETP.NE.U32.AND P1, PT, R4, R6, PT ;  /* 0x000000060400720c */ /* 0x010fe20003f25070 */
[----:B------:R-:W-:-:S03]  /*64a0*/  IMAD.MOV.U32 R4, RZ, RZ, R6 ;  /* 0x000000ffff047224 */ /* 0x000fc600078e0006 */
[----:B------:R-:W-:Y:S01]  /*64b0*/  ISETP.NE.AND.EX P1, PT, R5, R7, PT, P1 ;  /* 0x000000070500720c */ /* 0x000fe20003f25310 */
[----:B------:R-:W-:-:S12]  /*64c0*/  IMAD.MOV.U32 R5, RZ, RZ, R7 ;  /* 0x000000ffff057224 */ /* 0x000fd800078e0007 */
[----:B------:R-:W-:Y:S05]  /*64d0*/  @P1 BRA `(.L_x_113) ;  /* 0xfffffffc00e01947 */ /* 0x000fea000383ffff */
[----:B------:R-:W-:Y:S05]  /*64e0*/  BSYNC B0 ;  /* 0x0000000000007941 */ /* 0x000fea0003800000 */
.L_x_112:
[----:B------:R4:W5:Y:S01]  /*64f0*/  LDG.E.64 R4, desc[UR36][R84.64+0x10] ;  /* 0x0000102454047981 */ /* 0x000962000c1e1b00 */
[----:B------:R-:W-:Y:S01]  /*6500*/  DMUL R86, R12, R8 ;  /* 0x000000080c567228 */ /* 0x000fe20000000000 */
[----:B------:R-:W-:Y:S10]  /*6510*/  BSSY B0, `(.L_x_114) ;  /* 0x0000009000007945 */ /* 0x000ff40003800000 */
.L_x_115:
[----:B-----5:R-:W-:Y:S01]  /*6520*/  DADD R6, R86, R4 ;  /* 0x0000000056067229 */ /* 0x020fe20000000004 */
[----:B------:R-:W-:Y:S09]  /*6530*/  YIELD ;  /* 0x0000000000007946 */ /* 0x000ff20003800000 */
[----:B------:R-:W2:Y:S02]  /*6540*/  ATOMG.E.CAS.64.STRONG.GPU PT, R6, [R84+0x10], R4, R6 ;  /* 0x00001004540673a9 */ /* 0x000ea400001ee506 */
[----:B--2---:R-:W-:-:S02]  /*6550*/  ISETP.NE.U32.AND P1, PT, R4, R6, PT ;  /* 0x000000060400720c */ /* 0x004fc40003f25070 */
[----:B------:R-:W-:Y:S02]  /*6560*/  MOV R4, R6 ;  /* 0x0000000600047202 */ /* 0x000fe40000000f00 */
[----:B------:R-:W-:Y:S01]  /*6570*/  ISETP.NE.AND.EX P1, PT, R5, R7, PT, P1 ;  /* 0x000000070500720c */ /* 0x000fe20003f25310 */
[----:B------:R-:W-:-:S12]  /*6580*/  IMAD.MOV.U32 R5, RZ, RZ, R7 ;  /* 0x000000ffff057224 */ /* 0x000fd800078e0007 */
[----:B------:R-:W-:Y:S05]  /*6590*/  @P1 BRA `(.L_x_115) ;  /* 0xfffffffc00e01947 */ /* 0x000fea000383ffff */
[----:B------:R-:W-:Y:S05]  /*65a0*/  BSYNC B0 ;  /* 0x0000000000007941 */ /* 0x000fea0003800000 */
.L_x_114:
[----:B------:R2:W5:Y:S01]  /*65b0*/  LDG.E.64 R4, desc[UR36][R84.64+0x18] ;  /* 0x0000182454047981 */ /* 0x000562000c1e1b00 */
[----:B------:R-:W-:Y:S01]  /*65c0*/  DMUL R82, R10, R10 ;  /* 0x0000000a0a527228 */ /* 0x000fe20000000000 */
[----:B------:R-:W-:Y:S10]  /*65d0*/  BSSY B0, `(.L_x_116) ;  /* 0x0000009000007945 */ /* 0x000ff40003800000 */
.L_x_117:
[----:B-----5:R-:W-:Y:S01]  /*65e0*/  DADD R6, R82, R4 ;  /* 0x0000000052067229 */ /* 0x020fe20000000004 */
[----:B------:R-:W-:Y:S09]  /*65f0*/  YIELD ;  /* 0x0000000000007946 */ /* 0x000ff20003800000 */
[----:B------:R-:W2:Y:S02]  /*6600*/  ATOMG.E.CAS.64.STRONG.GPU PT, R6, [R84+0x18], R4, R6 ;  /* 0x00001804540673a9 */ /* 0x000ea400001ee506 */
[----:B--2---:R-:W-:Y:S01]  /*6610*/  ISETP.NE.U32.AND P1, PT, R4, R6, PT ;  /* 0x000000060400720c */ /* 0x004fe20003f25070 */
[----:B------:R-:W-:-:S03]  /*6620*/  IMAD.MOV.U32 R4, RZ, RZ, R6 ;  /* 0x000000ffff047224 */ /* 0x000fc600078e0006 */
[----:B------:R-:W-:Y:S01]  /*6630*/  ISETP.NE.AND.EX P1, PT, R5, R7, PT, P1 ;  /* 0x000000070500720c */ /* 0x000fe20003f25310 */
[----:B------:R-:W-:-:S12]  /*6640*/  IMAD.MOV.U32 R5, RZ, RZ, R7 ;  /* 0x000000ffff057224 */ /* 0x000fd800078e0007 */
[----:B------:R-:W-:Y:S05]  /*6650*/  @P1 BRA `(.L_x_117) ;  /* 0xfffffffc00e01947 */ /* 0x000fea000383ffff */
[----:B------:R-:W-:Y:S05]  /*6660*/  BSYNC B0 ;  /* 0x0000000000007941 */ /* 0x000fea0003800000 */
.L_x_116:
[----:B------:R2:W5:Y:S01]  /*6670*/  LDG.E.64 R4, desc[UR36][R84.64+0x20] ;  /* 0x0000202454047981 */ /* 0x000562000c1e1b00 */
[----:B------:R-:W-:Y:S01]  /*6680*/  DMUL R58, R10, R8 ;  /* 0x000000080a3a7228 */ /* 0x000fe20000000000 */
[----:B------:R-:W-:Y:S10]  /*6690*/  BSSY B0, `(.L_x_118) ;  /* 0x0000009000007945 */ /* 0x000ff40003800000 */
.L_x_119:
        /* <DEDUP_REMOVED lines=9> */
.L_x_118:
[----:B------:R2:W5:Y:S01]  /*6730*/  LDG.E.64 R4, desc[UR36][R84.64+0x28] ;  /* 0x0000282454047981 */ /* 0x000562000c1e1b00 */
[----:B------:R-:W-:Y:S01]  /*6740*/  DMUL R14, R8, R8 ;  /* 0x00000008080e7228 */ /* 0x000fe20000000000 */
[----:B------:R-:W-:Y:S10]  /*6750*/  BSSY B0, `(.L_x_120) ;  /* 0x0000009000007945 */ /* 0x000ff40003800000 */
.L_x_121:
        /* <DEDUP_REMOVED lines=9> */
.L_x_120:
[----:B-1-34-:R-:W1:Y:S01]  /*67f0*/  LDC.64 R84, c[0x0][0x390] ;  /* 0x0000e400ff547b82 */ /* 0x01ae620000000a00 */
[----:B------:R-:W-:-:S04]  /*6800*/  IMAD R3, R0, 0xf, RZ ;  /* 0x0000000f00037824 */ /* 0x000fc800078e02ff */
[----:B-1----:R-:W-:-:S05]  /*6810*/  IMAD.WIDE.U32 R84, R3, 0x8, R84 ;  /* 0x0000000803547825 */ /* 0x002fca00078e0054 */
[----:B------:R1:W5:Y:S01]  /*6820*/  LDG.E.64 R4, desc[UR36][R84.64] ;  /* 0x0000002454047981 */ /* 0x000362000c1e1b00 */
[C---:B------:R-:W-:Y:S01]  /*6830*/  DMUL R92, R12.reuse, R90 ;  /* 0x0000005a0c5c7228 */ /* 0x040fe20000000000 */
[----:B------:R-:W-:Y:S07]  /*6840*/  BSSY B0, `(.L_x_122) ;  /* 0x000000a000007945 */ /* 0x000fee0003800000 */
[----:B------:R-:W-:-:S11]  /*6850*/  DMUL R12, R12, R92 ;  /* 0x0000005c0c0c7228 */ /* 0x000fd60000000000 */
.L_x_123:
[----:B-----5:R-:W-:Y:S01]  /*6860*/  DADD R6, R12, R4 ;  /* 0x000000000c067229 */ /* 0x020fe20000000004 */
[----:B------:R-:W-:Y:S09]  /*6870*/  YIELD ;  /* 0x0000000000007946 */ /* 0x000ff20003800000 */
[----:B------:R-:W2:Y:S02]  /*6880*/  ATOMG.E.CAS.64.STRONG.GPU PT, R6, [R84], R4, R6 ;  /* 0x00000004540673a9 */ /* 0x000ea400001ee506 */
[----:B--2---:R-:W-:-:S02]  /*6890*/  ISETP.NE.U32.AND P1, PT, R4, R6, PT ;  /* 0x000000060400720c */ /* 0x004fc40003f25070 */
[----:B------:R-:W-:Y:S02]  /*68a0*/  MOV R4, R6 ;  /* 0x0000000600047202 */ /* 0x000fe40000000f00 */
[----:B------:R-:W-:Y:S01]  /*68b0*/  ISETP.NE.AND.EX P1, PT, R5, R7, PT, P1 ;  /* 0x000000070500720c */ /* 0x000fe20003f25310 */
[----:B------:R-:W-:-:S12]  /*68c0*/  IMAD.MOV.U32 R5, RZ, RZ, R7 ;  /* 0x000000ffff057224 */ /* 0x000fd800078e0007 */
[----:B------:R-:W-:Y:S05]  /*68d0*/  @P1 BRA `(.L_x_123) ;  /* 0xfffffffc00e01947 */ /* 0x000fea000383ffff */
[----:B------:R-:W-:Y:S05]  /*68e0*/  BSYNC B0 ;  /* 0x0000000000007941 */ /* 0x000fea0003800000 */
.L_x_122:
[----:B------:R2:W5:Y:S01]  /*68f0*/  LDG.E.64 R4, desc[UR36][R84.64+0x8] ;  /* 0x0000082454047981 */ /* 0x000562000c1e1b00 */
[----:B------:R-:W-:Y:S01]  /*6900*/  DMUL R12, R10, R92 ;  /* 0x0000005c0a0c7228 */ /* 0x000fe20000000000 */
[----:B------:R-:W-:Y:S10]  /*6910*/  BSSY B0, `(.L_x_124) ;  /* 0x0000009000007945 */ /* 0x000ff40003800000 */
.L_x_125:
[----:B-----5:R-:W-:Y:S01]  /*6920*/  DADD R6, R12, R4 ;  /* 0x000000000c067229 */ /* 0x020fe20000000004 */
[----:B------:R-:W-:Y:S09]  /*6930*/  YIELD ;  /* 0x0000000000007946 */ /* 0x000ff20003800000 */
[----:B------:R-:W3:Y:S02]  /*6940*/  ATOMG.E.CAS.64.STRONG.GPU PT, R6, [R84+0x8], R4, R6 ;  /* 0x00000804540673a9 */ /* 0x000ee400001ee506 */
[----:B---3--:R-:W-:Y:S01]  /*6950*/  ISETP.NE.U32.AND P1, PT, R4, R6, PT ;  /* 0x000000060400720c */ /* 0x008fe20003f25070 */
[----:B------:R-:W-:-:S03]  /*6960*/  IMAD.MOV.U32 R4, RZ, RZ, R6 ;  /* 0x000000ffff047224 */ /* 0x000fc600078e0006 */
[----:B------:R-:W-:Y:S01]  /*6970*/  ISETP.NE.AND.EX P1, PT, R5, R7, PT, P1 ;  /* 0x000000070500720c */ /* 0x000fe20003f25310 */
[----:B------:R-:W-:-:S12]  /*6980*/  IMAD.MOV.U32 R5, RZ, RZ, R7 ;  /* 0x000000ffff057224 */ /* 0x000fd800078e0007 */
[----:B------:R-:W-:Y:S05]  /*6990*/  @P1 BRA `(.L_x_125) ;  /* 0xfffffffc00e01947 */ /* 0x000fea000383ffff */
[----:B------:R-:W-:Y:S05]  /*69a0*/  BSYNC B0 ;  /* 0x0000000000007941 */ /* 0x000fea0003800000 */
.L_x_124:
[----:B------:R3:W5:Y:S01]  /*69b0*/  LDG.E.64 R4, desc[UR36][R84.64+0x10] ;  /* 0x0000102454047981 */ /* 0x000762000c1e1b00 */
[----:B------:R-:W-:Y:S01]  /*69c0*/  DMUL R92, R8, R92 ;  /* 0x0000005c085c7228 */ /* 0x000fe20000000000 */
[----:B------:R-:W-:Y:S10]  /*69d0*/  BSSY B0, `(.L_x_126) ;  /* 0x0000009000007945 */ /* 0x000ff40003800000 */
.L_x_127:
[----:B-----5:R-:W-:Y:S01]  /*69e0*/  DADD R6, R92, R4 ;  /* 0x000000005c067229 */ /* 0x020fe20000000004 */
[----:B------:R-:W-:Y:S09]  /*69f0*/  YIELD ;  /* 0x0000000000007946 */ /* 0x000ff20003800000 */
[----:B------:R-:W4:Y:S02]  /*6a00*/  ATOMG.E.CAS.64.STRONG.GPU PT, R6, [R84+0x10], R4, R6 ;  /* 0x00001004540673a9 */ /* 0x000f2400001ee506 */
[----:B----4-:R-:W-:-:S02]  /*6a10*/  ISETP.NE.U32.AND P1, PT, R4, R6, PT ;  /* 0x000000060400720c */ /* 0x010fc40003f25070 */
[----:B------:R-:W-:Y:S02]  /*6a20*/  MOV R4, R6 ;  /* 0x0000000600047202 */ /* 0x000fe40000000f00 */
[----:B------:R-:W-:Y:S01]  /*6a30*/  ISETP.NE.AND.EX P1, PT, R5, R7, PT, P1 ;  /* 0x000000070500720c */ /* 0x000fe20003f25310 */
[----:B------:R-:W-:-:S12]  /*6a40*/  IMAD.MOV.U32 R5, RZ, RZ, R7 ;  /* 0x000000ffff057224 */ /* 0x000fd800078e0007 */
[----:B------:R-:W-:Y:S05]  /*6a50*/  @P1 BRA `(.L_x_127) ;  /* 0xfffffffc00e01947 */ /* 0x000fea000383ffff */
[----:B------:R-:W-:Y:S05]  /*6a60*/  BSYNC B0 ;  /* 0x0000000000007941 */ /* 0x000fea0003800000 */
.L_x_126:
[----:B------:R4:W5:Y:S01]  /*6a70*/  LDG.E.64 R4, desc[UR36][R84.64+0x18] ;  /* 0x0000182454047981 */ /* 0x000962000c1e1b00 */
[C---:B------:R-:W-:Y:S01]  /*6a80*/  DMUL R12, R10.reuse, R90 ;  /* 0x0000005a0a0c7228 */ /* 0x040fe20000000000 */
[----:B------:R-:W-:Y:S07]  /*6a90*/  BSSY B0, `(.L_x_128) ;  /* 0x000000a000007945 */ /* 0x000fee0003800000 */
[----:B------:R-:W-:-:S11]  /*6aa0*/  DMUL R92, R10, R12 ;  /* 0x0000000c0a5c7228 */ /* 0x000fd60000000000 */
.L_x_129:
        /* <DEDUP_REMOVED lines=9> */
.L_x_128:
[----:B------:R2:W5:Y:S01]  /*6b40*/  LDG.E.64 R4, desc[UR36][R84.64+0x20] ;  /* 0x0000202454047981 */ /* 0x000562000c1e1b00 */
[----:B------:R-:W-:Y:S01]  /*6b50*/  DMUL R12, R8, R12 ;  /* 0x0000000c080c7228 */ /* 0x000fe20000000000 */
[----:B------:R-:W-:Y:S10]  /*6b60*/  BSSY B0, `(.L_x_130) ;  /* 0x0000009000007945 */ /* 0x000ff40003800000 */
.L_x_131:
        /* <DEDUP_REMOVED lines=9> */
.L_x_130:
[----:B------:R2:W5:Y:S01]  /*6c00*/  LDG.E.64 R4, desc[UR36][R84.64+0x28] ;  /* 0x0000282454047981 */ /* 0x000562000c1e1b00 */
[C---:B------:R-:W-:Y:S01]  /*6c10*/  DMUL R90, R8.reuse, R90 ;  /* 0x0000005a085a7228 */ /* 0x040fe20000000000 */
[----:B------:R-:W-:Y:S07]  /*6c20*/  BSSY B0, `(.L_x_132) ;  /* 0x000000a000007945 */ /* 0x000fee0003800000 */
[----:B------:R-:W-:-:S11]  /*6c30*/  DMUL R90, R8, R90 ;  /* 0x0000005a085a7228 */ /* 0x000fd60000000000 */
.L_x_133:
        /* <DEDUP_REMOVED lines=9> */
.L_x_132:
[----:B------:R2:W5:Y:S01]  /*6cd0*/  LDG.E.64 R4, desc[UR36][R84.64+0x30] ;  /* 0x0000302454047981 */ /* 0x000562000c1e1b00 */
[C---:B------:R-:W-:Y:S01]  /*6ce0*/  DMUL R12, R10.reuse, R88 ;  /* 0x000000580a0c7228 */ /* 0x040fe20000000000 */
[----:B------:R-:W-:Y:S07]  /*6cf0*/  BSSY B0, `(.L_x_134) ;  /* 0x000000a000007945 */ /* 0x000fee0003800000 */
[----:B------:R-:W-:-:S11]  /*6d00*/  DMUL R90, R10, R12 ;  /* 0x0000000c0a5a7228 */ /* 0x000fd60000000000 */
.L_x_135:
        /* <DEDUP_REMOVED lines=9> */
.L_x_134:
[----:B------:R2:W5:Y:S01]  /*6da0*/  LDG.E.64 R4, desc[UR36][R84.64+0x38] ;  /* 0x0000382454047981 */ /* 0x000562000c1e1b00 */
[----:B------:R-:W-:Y:S01]  /*6db0*/  DMUL R12, R8, R12 ;  /* 0x0000000c080c7228 */ /* 0x000fe20000000000 */
[----:B------:R-:W-:Y:S10]  /*6dc0*/  BSSY B0, `(.L_x_136) ;  /* 0x0000009000007945 */ /* 0x000ff40003800000 */
.L_x_137:
        /* <DEDUP_REMOVED lines=9> */
.L_x_136:
[----:B------:R2:W5:Y:S01]  /*6e60*/  LDG.E.64 R4, desc[UR36][R84.64+0x40] ;  /* 0x0000402454047981 */ /* 0x000562000c1e1b00 */
[C---:B------:R-:W-:Y:S01]  /*6e70*/  DMUL R88, R8.reuse, R88 ;  /* 0x0000005808587228 */ /* 0x040fe20000000000 */
[----:B------:R-:W-:Y:S07]  /*6e80*/  BSSY B0, `(.L_x_138) ;  /* 0x000000a000007945 */ /* 0x000fee0003800000 */
[----:B------:R-:W-:-:S11]  /*6e90*/  DMUL R88, R8, R88 ;  /* 0x0000005808587228 */ /* 0x000fd60000000000 */
.L_x_139:
        /* <DEDUP_REMOVED lines=9> */
.L_x_138:
[----:B------:R2:W5:Y:S01]  /*6f30*/  LDG.E.64 R4, desc[UR36][R84.64+0x48] ;  /* 0x0000482454047981 */ /* 0x000562000c1e1b00 */
[C---:B------:R-:W-:Y:S01]  /*6f40*/  DMUL R86, R8.reuse, R86 ;  /* 0x0000005608567228 */ /* 0x040fe20000000000 */
[----:B------:R-:W-:Y:S07]  /*6f50*/  BSSY B0, `(.L_x_140) ;  /* 0x000000a000007945 */ /* 0x000fee0003800000 */
[----:B------:R-:W-:-:S11]  /*6f60*/  DMUL R86, R8, R86 ;  /* 0x0000005608567228 */ /* 0x000fd60000000000 */
.L_x_141:
        /* <DEDUP_REMOVED lines=9> */
.L_x_140:
[----:B------:R2:W5:Y:S01]  /*7000*/  LDG.E.64 R4, desc[UR36][R84.64+0x50] ;  /* 0x0000502454047981 */ /* 0x000562000c1e1b00 */
[C---:B------:R-:W-:Y:S01]  /*7010*/  DMUL R12, R10.reuse, R82 ;  /* 0x000000520a0c7228 */ /* 0x040fe20000000000 */
[----:B------:R-:W-:Y:S07]  /*7020*/  BSSY B0, `(.L_x_142) ;  /* 0x000000a000007945 */ /* 0x000fee0003800000 */
[----:B------:R-:W-:-:S11]  /*7030*/  DMUL R10, R10, R12 ;  /* 0x0000000c0a0a7228 */ /* 0x000fd60000000000 */
.L_x_143:
        /* <DEDUP_REMOVED lines=9> */
.L_x_142:
[----:B------:R2:W5:Y:S01]  /*70d0*/  LDG.E.64 R4, desc[UR36][R84.64+0x58] ;  /* 0x0000582454047981 */ /* 0x000562000c1e1b00 */
[----:B------:R-:W-:Y:S01]  /*70e0*/  DMUL R12, R8, R12 ;  /* 0x0000000c080c7228 */ /* 0x000fe20000000000 */
[----:B------:R-:W-:Y:S10]  /*70f0*/  BSSY B0, `(.L_x_144) ;  /* 0x0000009000007945 */ /* 0x000ff40003800000 */
.L_x_145:
        /* <DEDUP_REMOVED lines=9> */
.L_x_144:
[----:B------:R2:W5:Y:S01]  /*7190*/  LDG.E.64 R4, desc[UR36][R84.64+0x60] ;  /* 0x0000602454047981 */ /* 0x000562000c1e1b00 */
[C---:B------:R-:W-:Y:S01]  /*71a0*/  DMUL R82, R8.reuse, R82 ;  /* 0x0000005208527228 */ /* 0x040fe20000000000 */
[----:B------:R-:W-:Y:S07]  /*71b0*/  BSSY B0, `(.L_x_146) ;  /* 0x000000a000007945 */ /* 0x000fee0003800000 */
[----:B------:R-:W-:-:S11]  /*71c0*/  DMUL R82, R8, R82 ;  /* 0x0000005208527228 */ /* 0x000fd60000000000 */
.L_x_147:
        /* <DEDUP_REMOVED lines=9> */
.L_x_146:
[----:B------:R2:W5:Y:S01]  /*7260*/  LDG.E.64 R4, desc[UR36][R84.64+0x68] ;  /* 0x0000682454047981 */ /* 0x000562000c1e1b00 */
[C---:B------:R-:W-:Y:S01]  /*7270*/  DMUL R58, R8.reuse, R58 ;  /* 0x0000003a083a7228 */ /* 0x040fe20000000000 */
[----:B------:R-:W-:Y:S07]  /*7280*/  BSSY B0, `(.L_x_148) ;  /* 0x000000a000007945 */ /* 0x000fee0003800000 */
[----:B------:R-:W-:-:S11]  /*7290*/  DMUL R58, R8, R58 ;  /* 0x0000003a083a7228 */ /* 0x000fd60000000000 */
.L_x_149:
        /* <DEDUP_REMOVED lines=9> */
.L_x_148:
[----:B------:R2:W5:Y:S01]  /*7330*/  LDG.E.64 R4, desc[UR36][R84.64+0x70] ;  /* 0x0000702454047981 */ /* 0x000562000c1e1b00 */
[----:B------:R-:W-:-:S08]  /*7340*/  DMUL R14, R8, R14 ;  /* 0x0000000e080e7228 */ /* 0x000fd00000000000 */
[----:B------:R-:W-:-:S11]  /*7350*/  DMUL R14, R8, R14 ;  /* 0x0000000e080e7228 */ /* 0x000fd60000000000 */
.L_x_150:
        /* <DEDUP_REMOVED lines=8> */
.L_x_91:
[----:B------:R-:W-:Y:S05]  /*73e0*/  BSYNC B1 ;  /* 0x0000000000017941 */ /* 0x000fea0003800000 */
.L_x_90:
[----:B------:R-:W5:Y:S01]  /*73f0*/  LDCU UR4, c[0x0][0x3c8] ;  /* 0x00007900ff0477ac */ /* 0x000f620008000800 */
[----:B------:R-:W-:Y:S01]  /*7400*/  BSSY B2, `(.L_x_151) ;  /* 0x00000ce000027945 */ /* 0x000fe20003800000 */
[----:B-----5:R-:W-:-:S04]  /*7410*/  ISETP.EQ.OR P0, PT, RZ, UR4, !P0 ;  /* 0x00000004ff007c0c */ /* 0x020fc8000c702670 */
[----:B------:R-:W-:-:S13]  /*7420*/  ISETP.NE.OR P0, PT, R56, R28, P0 ;  /* 0x0000001c3800720c */ /* 0x000fda0000705670 */
[----:B------:R-:W-:Y:S05]  /*7430*/  @P0 BRA `(.L_x_152) ;  /* 0x0000000c00280947 */ /* 0x000fea0003800000 */
[----:B------:R-:W-:-:S07]  /*7440*/  IMAD.MOV.U32 R0, RZ, RZ, RZ ;  /* 0x000000ffff007224 */ /* 0x000fce00078e00ff */
.L_x_169:
[----:B-123--:R-:W-:Y:S01]  /*7450*/  IMAD R4, R0, 0x3, RZ ;  /* 0x0000000300047824 */ /* 0x00efe200078e02ff */
[----:B------:R-:W1:Y:S01]  /*7460*/  LDC.64 R88, c[0x0][0x410] ;  /* 0x00010400ff587b82 */ /* 0x000e620000000a00 */
[----:B------:R-:W2:Y:S02]  /*7470*/  LDCU UR4, c[0x0][0x3cc] ;  /* 0x00007980ff0477ac */ /* 0x000ea40008000800 */
[----:B------:R-:W-:-:S05]  /*7480*/  IMAD R4, R4, 0x8, R1 ;  /* 0x0000000804047824 */ /* 0x000fca00078e0201 */
[----:B------:R3:W5:Y:S04]  /*7490*/  LDL.64 R82, [R4] ;  /* 0x0000000004527983 */ /* 0x0007680000100a00 */
[----:B----4-:R3:W5:Y:S04]  /*74a0*/  LDL.64 R84, [R4+0x8] ;  /* 0x0000080004547983 */ /* 0x0107680000100a00 */
[----:B------:R3:W5:Y:S01]  /*74b0*/  LDL.64 R86, [R4+0x10] ;  /* 0x0000100004567983 */ /* 0x0007620000100a00 */
[C---:B------:R-:W-:Y:S01]  /*74c0*/  SHF.L.U32 R5, R0.reuse, 0x1, RZ ;  /* 0x0000000100057819 */ /* 0x040fe200000006ff */
[----:B------:R-:W-:Y:S01]  /*74d0*/  IMAD.MOV.U32 R3, RZ, RZ, R0 ;  /* 0x000000ffff037224 */ /* 0x000fe200078e0000 */
[----:B------:R-:W-:Y:S01]  /*74e0*/  BSSY B1, `(.L_x_153) ;  /* 0x00000be000017945 */ /* 0x000fe20003800000 */
[----:B------:R-:W-:-:S02]  /*74f0*/  VIADD R0, R0, 0x1 ;  /* 0x0000000100007836 */ /* 0x000fc40000000000 */
[----:B------:R-:W-:Y:S02]  /*7500*/  IMAD.MOV.U32 R96, RZ, RZ, RZ ;  /* 0x000000ffff607224 */ /* 0x000fe400078e00ff */
[----:B-1----:R-:W-:Y:S01]  /*7510*/  IMAD.WIDE.U32 R88, R5, 0x8, R88 ;  /* 0x0000000805587825 */ /* 0x002fe200078e0058 */
[----:B--23--:R-:W-:-:S13]  /*7520*/  ISETP.NE.AND P2, PT, R0, UR4, PT ;  /* 0x0000000400007c0c */ /* 0x00cfda000bf45270 */
.L_x_168:
[----:B------:R-:W2:Y:S01]  /*7530*/  LDG.E.64 R10, desc[UR36][R88.64+0x8] ;  /* 0x00000824580a7981 */ /* 0x000ea2000c1e1b00 */
[----:B------:R-:W1:Y:S01]  /*7540*/  LDC.64 R56, c[0x0][0x408] ;  /* 0x00010200ff387b82 */ /* 0x000e620000000a00 */
[----:B------:R-:W-:Y:S02]  /*7550*/  SHF.L.U32 R5, R96, 0x2, RZ ;  /* 0x0000000260057819 */ /* 0x000fe400000006ff */
[----:B-----5:R3:W5:Y:S03]  /*7560*/  LDG.E.64 R8, desc[UR36][R88.64] ;  /* 0x0000002458087981 */ /* 0x020766000c1e1b00 */
[----:B-1----:R-:W-:-:S05]  /*7570*/  IMAD.WIDE.U32 R56, R5, 0x8, R56 ;  /* 0x0000000805387825 */ /* 0x002fca00078e0038 */
[----:B------:R3:W5:Y:S01]  /*7580*/  LDG.E.64 R12, desc[UR36][R56.64] ;  /* 0x00000024380c7981 */ /* 0x000762000c1e1b00 */
[----:B------:R-:W1:Y:S01]  /*7590*/  MUFU.RCP64H R5, -3 ;  /* 0xc008000000057908 */ /* 0x000e620000001800 */
[----:B------:R-:W-:Y:S02]  /*75a0*/  IMAD.MOV.U32 R14, RZ, RZ, 0x0 ;  /* 0x00000000ff0e7424 */ /* 0x000fe400078e00ff */
[----:B------:R-:W-:Y:S02]  /*75b0*/  IMAD.MOV.U32 R15, RZ, RZ, 0x40080000 ;  /* 0x40080000ff0f7424 */ /* 0x000fe400078e00ff */
[----:B------:R-:W-:-:S06]  /*75c0*/  IMAD.MOV.U32 R4, RZ, RZ, 0x1 ;  /* 0x00000001ff047424 */ /* 0x000fcc00078e00ff */
[----:B-1----:R-:W-:-:S08]  /*75d0*/  DFMA R6, R4, R14, 1 ;  /* 0x3ff000000406742b */ /* 0x002fd0000000000e */
[----:B------:R-:W-:-:S08]  /*75e0*/  DFMA R6, R6, R6, R6 ;  /* 0x000000060606722b */ /* 0x000fd00000000006 */
[----:B------:R-:W-:-:S08]  /*75f0*/  DFMA R6, R4, R6, R4 ;  /* 0x000000060406722b */ /* 0x000fd00000000004 */
[----:B------:R-:W-:-:S08]  /*7600*/  DFMA R4, R6, R14, 1 ;  /* 0x3ff000000604742b */ /* 0x000fd0000000000e */
[----:B------:R-:W-:Y:S01]  /*7610*/  DFMA R4, R6, R4, R6 ;  /* 0x000000040604722b */ /* 0x000fe20000000006 */
[----:B------:R-:W-:Y:S07]  /*7620*/  BSSY.RECONVERGENT B3, `(.L_x_154) ;  /* 0x000000e000037945 */ /* 0x000fee0003800200 */
[----:B--2---:R-:W-:-:S08]  /*7630*/  DMUL R6, R10, R4 ;  /* 0x000000040a067228 */ /* 0x004fd00000000000 */
[----:B------:R-:W-:-:S08]  /*7640*/  DFMA R14, R6, 3, R10 ;  /* 0x40080000060e782b */ /* 0x000fd0000000000a */
[----:B------:R-:W-:Y:S01]  /*7650*/  DFMA R4, R4, R14, R6 ;  /* 0x0000000e0404722b */ /* 0x000fe20000000006 */
[----:B------:R-:W-:-:S09]  /*7660*/  FSETP.GEU.AND P1, PT, |R11|, 6.5827683646048100446e-37, PT ;  /* 0x036000000b00780b */ /* 0x000fd20003f2e200 */
[----:B------:R-:W-:-:S05]  /*7670*/  FFMA R6, RZ, -2.125, R5 ;  /* 0xc0080000ff067823 */ /* 0x000fca0000000005 */
[----:B------:R-:W-:-:S13]  /*7680*/  FSETP.GT.AND P0, PT, |R6|, 1.469367938527859385e-39, PT ;  /* 0x001000000600780b */ /* 0x000fda0003f04200 */
[----:B---3--:R-:W-:Y:S05]  /*7690*/  @P0 BRA P1, `(.L_x_155) ;  /* 0x0000000000180947 */ /* 0x008fea0000800000 */
[----:B------:R-:W-:Y:S01]  /*76a0*/  MOV R14, R10 ;  /* 0x0000000a000e7202 */ /* 0x000fe20000000f00 */
[----:B------:R-:W-:Y:S01]  /*76b0*/  IMAD.MOV.U32 R15, RZ, RZ, R11 ;  /* 0x000000ffff0f7224 */ /* 0x000fe200078e000b */
[----:B------:R-:W-:Y:S01]  /*76c0*/  MOV R98, 0x7700 ;  /* 0x0000770000627802 */ /* 0x000fe20000000f00 */
[----:B------:R-:W-:Y:S02]  /*76d0*/  IMAD.MOV.U32 R6, RZ, RZ, RZ ;  /* 0x000000ffff067224 */ /* 0x000fe400078e00ff */
[----:B------:R-:W-:-:S07]  /*76e0*/  IMAD.MOV.U32 R7, RZ, RZ, -0x3ff80000 ;  /* 0xc0080000ff077424 */ /* 0x000fce00078e00ff */
[----:B0----5:R-:W-:Y:S05]  /*76f0*/  CALL.REL.NOINC `($__internal_0_$__cuda_sm20_div_rn_f64_full) ;  /* 0x0000000800cc7944 */ /* 0x021fea0003c00000 */
.L_x_155:
[----:B------:R-:W-:Y:S05]  /*7700*/  BSYNC.RECONVERGENT B3 ;  /* 0x0000000000037941 */ /* 0x000fea0003800200 */
.L_x_154:
[----:B-----5:R-:W-:Y:S01]  /*7710*/  DADD R8, R8, R4 ;  /* 0x0000000008087229 */ /* 0x020fe20000000004 */
[----:B------:R-:W-:Y:S01]  /*7720*/  FSETP.GEU.AND P1, PT, |R13|, 6.5827683646048100446e-37, PT ;  /* 0x036000000d00780b */ /* 0x000fe20003f2e200 */
[----:B------:R-:W-:Y:S01]  /*7730*/  BSSY.RECONVERGENT B3, `(.L_x_156) ;  /* 0x0000014000037945 */ /* 0x000fe20003800200 */
[----:B------:R-:W-:-:S03]  /*7740*/  MOV R4, 0x1 ;  /* 0x0000000100047802 */ /* 0x000fc60000000f00 */
[----:B------:R-:W1:Y:S03]  /*7750*/  MUFU.RCP64H R5, R9 ;  /* 0x0000000900057308 */ /* 0x000e660000001800 */
[----:B-1----:R-:W-:-:S08]  /*7760*/  DFMA R6, -R8, R4, 1 ;  /* 0x3ff000000806742b */ /* 0x002fd00000000104 */
[----:B------:R-:W-:-:S08]  /*7770*/  DFMA R6, R6, R6, R6 ;  /* 0x000000060606722b */ /* 0x000fd00000000006 */
[----:B------:R-:W-:-:S08]  /*7780*/  DFMA R6, R4, R6, R4 ;  /* 0x000000060406722b */ /* 0x000fd00000000004 */
[----:B------:R-:W-:-:S08]  /*7790*/  DFMA R4, -R8, R6, 1 ;  /* 0x3ff000000804742b */ /* 0x000fd00000000106 */
[----:B------:R-:W-:-:S08]  /*77a0*/  DFMA R4, R6, R4, R6 ;  /* 0x000000040604722b */ /* 0x000fd00000000006 */
[----:B------:R-:W-:-:S08]  /*77b0*/  DMUL R6, R12, R4 ;  /* 0x000000040c067228 */ /* 0x000fd00000000000 */
[----:B------:R-:W-:-:S08]  /*77c0*/  DFMA R14, -R8, R6, R12 ;  /* 0x00000006080e722b */ /* 0x000fd0000000010c */
[----:B------:R-:W-:-:S10]  /*77d0*/  DFMA R4, R4, R14, R6 ;  /* 0x0000000e0404722b */ /* 0x000fd40000000006 */
[----:B------:R-:W-:-:S05]  /*77e0*/  FFMA R6, RZ, R9, R5 ;  /* 0x00000009ff067223 */ /* 0x000fca0000000005 */
[----:B------:R-:W-:-:S13]  /*77f0*/  FSETP.GT.AND P0, PT, |R6|, 1.469367938527859385e-39, PT ;  /* 0x001000000600780b */ /* 0x000fda0003f04200 */
[----:B------:R-:W-:Y:S05]  /*7800*/  @P0 BRA P1, `(.L_x_157) ;  /* 0x0000000000180947 */ /* 0x000fea0000800000 */
[----:B------:R-:W-:Y:S01]  /*7810*/  IMAD.MOV.U32 R14, RZ, RZ, R12 ;  /* 0x000000ffff0e7224 */ /* 0x000fe200078e000c */
[----:B------:R-:W-:Y:S01]  /*7820*/  MOV R7, R9 ;  /* 0x0000000900077202 */ /* 0x000fe20000000f00 */
[----:B------:R-:W-:Y:S01]  /*7830*/  IMAD.MOV.U32 R15, RZ, RZ, R13 ;  /* 0x000000ffff0f7224 */ /* 0x000fe200078e000d */
[----:B------:R-:W-:Y:S01]  /*7840*/  MOV R98, 0x7870 ;  /* 0x0000787000627802 */ /* 0x000fe20000000f00 */
[----:B------:R-:W-:-:S07]  /*7850*/  IMAD.MOV.U32 R6, RZ, RZ, R8 ;  /* 0x000000ffff067224 */ /* 0x000fce00078e0008 */
[----:B0-----:R-:W-:Y:S05]  /*7860*/  CALL.REL.NOINC `($__internal_0_$__cuda_sm20_div_rn_f64_full) ;  /* 0x0000000800707944 */ /* 0x001fea0003c00000 */
.L_x_157:
[----:B------:R-:W-:Y:S05]  /*7870*/  BSYNC.RECONVERGENT B3 ;  /* 0x0000000000037941 */ /* 0x000fea0003800200 */
.L_x_156:
[----:B------:R-:W1:Y:S01]  /*7880*/  MUFU.RSQ64H R7, R5 ;  /* 0x0000000500077308 */ /* 0x000e620000001c00 */
[----:B------:R-:W-:Y:S01]  /*7890*/  VIADD R6, R5, 0xfcb00000 ;  /* 0xfcb0000005067836 */ /* 0x000fe20000000000 */
[----:B------:R-:W-:Y:S01]  /*78a0*/  BSSY.RECONVERGENT B3, `(.L_x_158) ;  /* 0x0000016000037945 */ /* 0x000fe20003800200 */
[----:B------:R-:W-:Y:S02]  /*78b0*/  IMAD.MOV.U32 R12, RZ, RZ, 0x0 ;  /* 0x00000000ff0c7424 */ /* 0x000fe400078e00ff */
[----:B------:R-:W-:Y:S01]  /*78c0*/  IMAD.MOV.U32 R13, RZ, RZ, 0x3fd80000 ;  /* 0x3fd80000ff0d7424 */ /* 0x000fe200078e00ff */
[----:B------:R-:W-:Y:S01]  /*78d0*/  ISETP.GE.U32.AND P0, PT, R6, 0x7ca00000, PT ;  /* 0x7ca000000600780c */ /* 0x000fe20003f06070 */
[----:B-1----:R-:W-:-:S08]  /*78e0*/  DMUL R8, R6, R6 ;  /* 0x0000000606087228 */ /* 0x002fd00000000000 */
[----:B------:R-:W-:-:S08]  /*78f0*/  DFMA R8, -R8, R4, 1 ;  /* 0x3ff000000808742b */ /* 0x000fd00000000104 */
[----:B------:R-:W-:Y:S02]  /*7900*/  DFMA R12, R8, R12, 0.5 ;  /* 0x3fe00000080c742b */ /* 0x000fe4000000000c */
[----:B------:R-:W-:-:S08]  /*7910*/  DMUL R8, R6, R8 ;  /* 0x0000000806087228 */ /* 0x000fd00000000000 */
[----:B------:R-:W-:-:S08]  /*7920*/  DFMA R92, R12, R8, R6 ;  /* 0x000000080c5c722b */ /* 0x000fd00000000006 */
[----:B------:R-:W-:Y:S02]  /*7930*/  DMUL R12, R92, R4 ;  /* 0x000000045c0c7228 */ /* 0x000fe40000000000 */
[----:B------:R-:W-:Y:S01]  /*7940*/  IADD3 R9, PT, PT, R93, -0x100000, RZ ;  /* 0xfff000005d097810 */ /* 0x000fe20007ffe0ff */
[----:B------:R-:W-:-:S05]  /*7950*/  IMAD.MOV.U32 R8, RZ, RZ, R92 ;  /* 0x000000ffff087224 */ /* 0x000fca00078e005c */
        /* <DEDUP_REMOVED lines=10> */
.L_x_159:
[----:B------:R-:W-:Y:S05]  /*7a00*/  BSYNC.RECONVERGENT B3 ;  /* 0x0000000000037941 */ /* 0x000fea0003800200 */
.L_x_158:
[----:B------:R-:W1:Y:S01]  /*7a10*/  MUFU.RCP64H R5, R11 ;  /* 0x0000000b00057308 */ /* 0x000e620000001800 */
[----:B------:R-:W-:Y:S01]  /*7a20*/  IMAD.MOV.U32 R4, RZ, RZ, 0x1 ;  /* 0x00000001ff047424 */ /* 0x000fe200078e00ff */
[----:B------:R-:W-:Y:S01]  /*7a30*/  FSETP.GEU.AND P1, PT, |R59|, 6.5827683646048100446e-37, PT ;  /* 0x036000003b00780b */ /* 0x000fe20003f2e200 */
[----:B------:R-:W-:Y:S04]  /*7a40*/  BSSY.RECONVERGENT B3, `(.L_x_160) ;  /* 0x0000012000037945 */ /* 0x000fe80003800200 */
        /* <DEDUP_REMOVED lines=11> */
[----:B------:R-:W-:Y:S01]  /*7b00*/  MOV R14, R58 ;  /* 0x0000003a000e7202 */ /* 0x000fe20000000f00 */
[----:B------:R-:W-:Y:S01]  /*7b10*/  IMAD.MOV.U32 R15, RZ, RZ, R59 ;  /* 0x000000ffff0f7224 */ /* 0x000fe200078e003b */
[----:B------:R-:W-:Y:S01]  /*7b20*/  MOV R98, 0x7b60 ;  /* 0x00007b6000627802 */ /* 0x000fe20000000f00 */
[----:B------:R-:W-:Y:S02]  /*7b30*/  IMAD.MOV.U32 R6, RZ, RZ, R10 ;  /* 0x000000ffff067224 */ /* 0x000fe400078e000a */
[----:B------:R-:W-:-:S07]  /*7b40*/  IMAD.MOV.U32 R7, RZ, RZ, R11 ;  /* 0x000000ffff077224 */ /* 0x000fce00078e000b */
[----:B0-----:R-:W-:Y:S05]  /*7b50*/  CALL.REL.NOINC `($__internal_0_$__cuda_sm20_div_rn_f64_full) ;  /* 0x0000000400b47944 */ /* 0x001fea0003c00000 */
.L_x_161:
[----:B------:R-:W-:Y:S05]  /*7b60*/  BSYNC.RECONVERGENT B3 ;  /* 0x0000000000037941 */ /* 0x000fea0003800200 */
.L_x_160:
[----:B------:R-:W2:Y:S01]  /*7b70*/  LDG.E.64 R8, desc[UR36][R56.64+0x10] ;  /* 0x0000102438087981 */ /* 0x000ea2000c1e1b00 */
[----:B------:R-:W1:Y:S03]  /*7b80*/  LDCU.64 UR4, c[0x0][0x418] ;  /* 0x00008300ff0477ac */ /* 0x000e660008000a00 */
[----:B------:R-:W3:Y:S04]  /*7b90*/  LDG.E.64 R6, desc[UR36][R56.64+0x8] ;  /* 0x0000082438067981 */ /* 0x000ee8000c1e1b00 */
[----:B------:R-:W4:Y:S01]  /*7ba0*/  LDG.E.64 R10, desc[UR36][R56.64+0x18] ;  /* 0x00001824380a7981 */ /* 0x000f22000c1e1b00 */
[----:B------:R-:W-:Y:S01]  /*7bb0*/  BSSY.RECONVERGENT B4, `(.L_x_162) ;  /* 0x0000021000047945 */ /* 0x000fe20003800200 */
[----:B--2---:R-:W-:-:S08]  /*7bc0*/  DMUL R8, R84, R8 ;  /* 0x0000000854087228 */ /* 0x004fd00000000000 */
[----:B---3--:R-:W-:-:S08]  /*7bd0*/  DFMA R6, R82, R6, R8 ;  /* 0x000000065206722b */ /* 0x008fd00000000008 */
[----:B----4-:R-:W-:-:S08]  /*7be0*/  DFMA R6, R86, R10, R6 ;  /* 0x0000000a5606722b */ /* 0x010fd00000000006 */
[----:B------:R-:W-:-:S08]  /*7bf0*/  DMUL R6, R6, R4 ;  /* 0x0000000406067228 */ /* 0x000fd00000000000 */
[----:B-1----:R-:W-:-:S08]  /*7c00*/  DMUL R8, R6, UR4 ;  /* 0x0000000406087c28 */ /* 0x002fd00008000000 */
[----:B------:R-:W-:-:S14]  /*7c10*/  DSETP.NEU.AND P0, PT, |R8|, +INF , PT ;  /* 0x7ff000000800742a */ /* 0x000fdc0003f0d200 */
[----:B------:R-:W-:Y:S01]  /*7c20*/  @!P0 DMUL R94, RZ, R8 ;  /* 0x00000008ff5e8228 */ /* 0x000fe20000000000 */
[----:B------:R-:W-:Y:S01]  /*7c30*/  @!P0 MOV R97, 0x1 ;  /* 0x0000000100618802 */ /* 0x000fe20000000f00 */
[----:B------:R-:W-:Y:S09]  /*7c40*/  @!P0 BRA `(.L_x_163) ;  /* 0x00000000005c8947 */ /* 0x000ff20003800000 */
[----:B------:R-:W-:Y:S01]  /*7c50*/  UMOV UR4, 0x6dc9c883 ;  /* 0x6dc9c88300047882 */ /* 0x000fe20000000000 */
[----:B------:R-:W-:Y:S01]  /*7c60*/  UMOV UR5, 0x3fe45f30 ;  /* 0x3fe45f3000057882 */ /* 0x000fe20000000000 */
[C---:B------:R-:W-:Y:S01]  /*7c70*/  DSETP.GE.AND P0, PT, |R8|.reuse, 2.14748364800000000000e+09, PT ;  /* 0x41e000000800742a */ /* 0x040fe20003f06200 */
[----:B------:R-:W-:Y:S01]  /*7c80*/  BSSY.RECONVERGENT B5, `(.L_x_164) ;  /* 0x0000012000057945 */ /* 0x000fe20003800200 */
[----:B------:R-:W-:Y:S01]  /*7c90*/  DMUL R4, R8, UR4 ;  /* 0x0000000408047c28 */ /* 0x000fe20008000000 */
[----:B------:R-:W-:Y:S01]  /*7ca0*/  UMOV UR4, 0x54442d18 ;  /* 0x54442d1800047882 */ /* 0x000fe20000000000 */
[----:B------:R-:W-:-:S08]  /*7cb0*/  UMOV UR5, 0x3ff921fb ;  /* 0x3ff921fb00057882 */ /* 0x000fd00000000000 */
        /* <DEDUP_REMOVED lines=14> */
.L_x_165:
[----:B------:R-:W-:Y:S05]  /*7da0*/  BSYNC.RECONVERGENT B5 ;  /* 0x0000000000057941 */ /* 0x000fea0003800200 */
.L_x_164:
[----:B------:R-:W-:-:S07]  /*7db0*/  VIADD R97, R4, 0x1 ;  /* 0x0000000104617836 */ /* 0x000fce0000000000 */
.L_x_163:
[----:B------:R-:W-:Y:S05]  /*7dc0*/  BSYNC.RECONVERGENT B4 ;  /* 0x0000000000047941 */ /* 0x000fea0003800200 */
.L_x_162:
[----:B------:R-:W1:Y:S01]  /*7dd0*/  LDCU.64 UR4, c[0x4][0x1a8] ;  /* 0x01003500ff0477ac */ /* 0x000e620008000a00 */
[----:B------:R-:W-:Y:S01]  /*7de0*/  SHF.L.U32 R4, R97, 0x6, RZ ;  /* 0x0000000661047819 */ /* 0x000fe200000006ff */
[----:B------:R-:W2:Y:S03]  /*7df0*/  LDC R17, c[0x0][0x3c8] ;  /* 0x0000f200ff117b82 */ /* 0x000ea60000000800 */
[----:B------:R-:W-:-:S05]  /*7e00*/  LOP3.LUT R4, R4, 0x40, RZ, 0xc0, !PT ;  /* 0x0000004004047812 */ /* 0x000fca00078ec0ff */
[----:B------:R-:W3:Y:S01]  /*7e10*/  LDC.64 R90, c[0x0][0x3a8] ;  /* 0x0000ea00ff5a7b82 */ /* 0x000ee20000000a00 */
[----:B-1----:R-:W-:-:S05]  /*7e20*/  IADD3 R58, P0, PT, R4, UR4, RZ ;  /* 0x00000004043a7c10 */ /* 0x002fca000ff1e0ff */
[----:B------:R-:W-:-:S05]  /*7e30*/  IMAD.X R59, RZ, RZ, UR5, P0 ;  /* 0x00000005ff3b7e24 */ /* 0x000fca00080e06ff */
[----:B------:R-:W4:Y:S04]  /*7e40*/  LDG.E.128.CONSTANT R4, desc[UR36][R58.64] ;  /* 0x000000243a047981 */ /* 0x000f28000c1e9d00 */
[----:B------:R-:W4:Y:S04]  /*7e50*/  LDG.E.128.CONSTANT R8, desc[UR36][R58.64+0x10] ;  /* 0x000010243a087981 */ /* 0x000f28000c1e9d00 */
[----:B------:R1:W4:Y:S01]  /*7e60*/  LDG.E.128.CONSTANT R12, desc[UR36][R58.64+0x20] ;  /* 0x000020243a0c7981 */ /* 0x000322000c1e9d00 */
[----:B--2---:R-:W-:-:S04]  /*7e70*/  IMAD R57, R3, R17, R96 ;  /* 0x0000001103397224 */ /* 0x004fc800078e0260 */
[----:B---3--:R-:W-:-:S05]  /*7e80*/  IMAD.WIDE.U32 R90, R57, 0x8, R90 ;  /* 0x00000008395a7825 */ /* 0x008fca00078e005a */
[----:B------:R2:W5:Y:S01]  /*7e90*/  LDG.E.64 R56, desc[UR36][R90.64] ;  /* 0x000000245a387981 */ /* 0x000562000c1e1b00 */
[----:B------:R-:W-:Y:S01]  /*7ea0*/  LOP3.LUT R92, R97, 0x1, RZ, 0xc0, !PT ;  /* 0x00000001615c7812 */ /* 0x000fe200078ec0ff */
[----:B------:R-:W-:Y:S01]  /*7eb0*/  IMAD.MOV.U32 R98, RZ, RZ, 0x20fd8164 ;  /* 0x20fd8164ff627424 */ /* 0x000fe200078e00ff */
[----:B------:R-:W-:Y:S01]  /*7ec0*/  BSSY B0, `(.L_x_166) ;  /* 0x000001c000007945 */ /* 0x000fe20003800000 */
[----:B------:R-:W-:Y:S01]  /*7ed0*/  IMAD.MOV.U32 R99, RZ, RZ, 0x3da8ff83 ;  /* 0x3da8ff83ff637424 */ /* 0x000fe200078e00ff */
[----:B------:R-:W-:Y:S01]  /*7ee0*/  ISETP.NE.U32.AND P0, PT, R92, 0x1, PT ;  /* 0x000000015c00780c */ /* 0x000fe20003f05070 */
[----:B------:R-:W-:-:S03]  /*7ef0*/  DMUL R92, R94, R94 ;  /* 0x0000005e5e5c7228 */ /* 0x000fc60000000000 */
[----:B-1----:R-:W-:Y:S02]  /*7f00*/  FSEL R58, R98, -8.06006814911005101289e+34, !P0 ;  /* 0xf9785eba623a7808 */ /* 0x002fe40004000000 */
[----:B------:R-:W-:-:S06]  /*7f10*/  FSEL R59, -R99, 0.11223486810922622681, !P0 ;  /* 0x3de5db65633b7808 */ /* 0x000fcc0004000100 */
[----:B----4-:R-:W-:-:S08]  /*7f20*/  DFMA R4, R92, R58, R4 ;  /* 0x0000003a5c04722b */ /* 0x010fd00000000004 */
[----:B------:R-:W-:-:S08]  /*7f30*/  DFMA R4, R92, R4, R6 ;  /* 0x000000045c04722b */ /* 0x000fd00000000006 */
[----:B------:R-:W-:-:S08]  /*7f40*/  DFMA R4, R92, R4, R8 ;  /* 0x000000045c04722b */ /* 0x000fd00000000008 */
[----:B------:R-:W-:-:S08]  /*7f50*/  DFMA R4, R92, R4, R10 ;  /* 0x000000045c04722b */ /* 0x000fd0000000000a */
[----:B------:R-:W-:-:S08]  /*7f60*/  DFMA R4, R92, R4, R12 ;  /* 0x000000045c04722b */ /* 0x000fd0000000000c */
[----:B------:R-:W-:-:S08]  /*7f70*/  DFMA R4, R92, R4, R14 ;  /* 0x000000045c04722b */ /* 0x000fd0000000000e */
[----:B------:R-:W-:Y:S02]  /*7f80*/  DFMA R94, R4, R94, R94 ;  /* 0x0000005e045e722b */ /* 0x000fe4000000005e */
[----:B------:R-:W-:-:S10]  /*7f90*/  DFMA R4, R92, R4, 1 ;  /* 0x3ff000005c04742b */ /* 0x000fd40000000004 */
[----:B------:R-:W-:Y:S02]  /*7fa0*/  FSEL R6, R4, R94, !P0 ;  /* 0x0000005e04067208 */ /* 0x000fe40004000000 */
[----:B------:R-:W-:Y:S02]  /*7fb0*/  FSEL R7, R5, R95, !P0 ;  /* 0x0000005f05077208 */ /* 0x000fe40004000000 */
[----:B------:R-:W-:-:S04]  /*7fc0*/  LOP3.LUT P0, RZ, R97, 0x2, RZ, 0xc0, !PT ;  /* 0x0000000261ff7812 */ /* 0x000fc8000780c0ff */
[----:B------:R-:W-:-:S10]  /*7fd0*/  DADD R4, RZ, -R6 ;  /* 0x00000000ff047229 */ /* 0x000fd40000000806 */
[----:B------:R-:W-:Y:S02]  /*7fe0*/  FSEL R4, R6, R4, !P0 ;  /* 0x0000000406047208 */ /* 0x000fe40004000000 */
[----:B--2---:R-:W-:-:S07]  /*7ff0*/  FSEL R5, R7, R5, !P0 ;  /* 0x0000000507057208 */ /* 0x004fce0004000000 */
.L_x_167:
        /* <DEDUP_REMOVED lines=9> */
.L_x_166:
[----:B------:R-:W-:-:S05]  /*8090*/  VIADD R96, R96, 0x1 ;  /* 0x0000000160607836 */ /* 0x000fca0000000000 */
[----:B------:R-:W-:-:S13]  /*80a0*/  ISETP.NE.AND P0, PT, R96, R17, PT ;  /* 0x000000116000720c */ /* 0x000fda0003f05270 */
[----:B------:R-:W-:Y:S05]  /*80b0*/  @P0 BRA `(.L_x_168) ;  /* 0xfffffff4001c0947 */ /* 0x000fea000383ffff */
[----:B------:R-:W-:Y:S05]  /*80c0*/  BSYNC B1 ;  /* 0x0000000000017941 */ /* 0x000fea0003800000 */
.L_x_153:
[----:B------:R-:W-:Y:S05]  /*80d0*/  @P2 BRA `(.L_x_169) ;  /* 0xfffffff000dc2947 */ /* 0x000fea000383ffff */
.L_x_152:
[----:B------:R-:W-:Y:S05]  /*80e0*/  BSYNC B2 ;  /* 0x0000000000027941 */ /* 0x000fea0003800000 */
.L_x_151:
[----:B------:R-:W5:Y:S01]  /*80f0*/  LDCU UR4, c[0x0][0x3b0] ;  /* 0x00007600ff0477ac */ /* 0x000f620008000800 */
[----:B------:R-:W-:-:S05]  /*8100*/  VIADD R52, R52, 0x1 ;  /* 0x0000000134347836 */ /* 0x000fca0000000000 */
[----:B------:R-:W-:-:S04]  /*8110*/  ISETP.NE.AND P0, PT, R52, R19, PT ;  /* 0x000000133400720c */ /* 0x000fc80003f05270 */
[----:B------:R-:W-:Y:S02]  /*8120*/  SEL R52, R52, RZ, P0 ;  /* 0x000000ff34347207 */ /* 0x000fe40000000000 */
[----:B-----5:R-:W-:-:S13]  /*8130*/  ISETP.NE.AND P1, PT, R53, UR4, PT ;  /* 0x0000000435007c0c */ /* 0x020fda000bf25270 */
[----:B------:R-:W-:Y:S05]  /*8140*/  @P1 BRA `(.L_x_170) ;  /* 0xffffff9c00901947 */ /* 0x000fea000383ffff */
[----:B------:R-:W-:Y:S05]  /*8150*/  BSYNC B6 ;  /* 0x0000000000067941 */ /* 0x000fea0003800000 */
.L_x_27:
[----:B------:R-:W5:Y:S01]  /*8160*/  LDCU UR4, c[0x0][0x360] ;  /* 0x00006c00ff0477ac */ /* 0x000f620008000800 */
[----:B------:R-:W5:Y:S01]  /*8170*/  LDC R0, c[0x0][0x370] ;  /* 0x0000dc00ff007b82 */ /* 0x000f620000000800 */
[----:B------:R-:W0:Y:S01]  /*8180*/  LDCU UR5, c[0x0][0x3b4] ;  /* 0x00007680ff0577ac */ /* 0x000e220008000800 */
[----:B-----5:R-:W-:-:S05]  /*8190*/  IMAD R63, R0, UR4, R63 ;  /* 0x00000004003f7c24 */ /* 0x020fca000f8e023f */
[----:B0-----:R-:W-:-:S13]  /*81a0*/  ISETP.GE.AND P0, PT, R63, UR5, PT ;  /* 0x000000053f007c0c */ /* 0x001fda000bf06270 */
[----:B------:R-:W-:Y:S05]  /*81b0*/  @!P0 BRA `(.L_x_171) ;  /* 0xffffff8000488947 */ /* 0x000fea000383ffff */
.L_x_6:
[----:B------:R-:W-:Y:S05]  /*81c0*/  BSYNC B7 ;  /* 0x0000000000077941 */ /* 0x000fea0003800000 */
.L_x_5:
[----:B-----5:R-:W-:Y:S04]  /*81d0*/  STG.E.128 desc[UR36][R76.64], R48 ;  /* 0x000000304c007986 */ /* 0x020fe8000c101d24 */
[----:B------:R-:W-:Y:S04]  /*81e0*/  STG.E.128 desc[UR36][R76.64+0x10], R44 ;  /* 0x0000102c4c007986 */ /* 0x000fe8000c101d24 */
[----:B------:R-:W-:Y:S04]  /*81f0*/  STG.E.128 desc[UR36][R76.64+0x20], R40 ;  /* 0x000020284c007986 */ /* 0x000fe8000c101d24 */
[----:B------:R-:W-:Y:S04]  /*8200*/  STG.E.64 desc[UR36][R76.64+0x30], R60 ;  /* 0x0000303c4c007986 */ /* 0x000fe8000c101b24 */
[----:B------:R-:W-:Y:S01]  /*8210*/  STG.E.64 desc[UR36][R76.64+0x38], R74 ;  /* 0x0000384a4c007986 */ /* 0x000fe2000c101b24 */
[----:B------:R-:W-:Y:S05]  /*8220*/  EXIT ;  /* 0x000000000000794d */ /* 0x000fea0003800000 */
        .weak           $__internal_0_$__cuda_sm20_div_rn_f64_full
        .type           $__internal_0_$__cuda_sm20_div_rn_f64_full,@function
        .size           $__internal_0_$__cuda_sm20_div_rn_f64_full,($__internal_1_$__cuda_sm20_dsqrt_rn_f64_mediumpath_v1 - $__internal_0_$__cuda_sm20_div_rn_f64_full)
$__internal_0_$__cuda_sm20_div_rn_f64_full:
[C---:B------:R-:W-:Y:S01]  /*8230*/  FSETP.GEU.AND P1, PT, |R7|.reuse, 1.469367938527859385e-39, PT ;  /* 0x001000000700780b */ /* 0x040fe20003f2e200 */
[----:B------:R-:W-:Y:S01]  /*8240*/  IMAD.MOV.U32 R58, RZ, RZ, 0x1 ;  /* 0x00000001ff3a7424 */ /* 0x000fe200078e00ff */
[----:B------:R-:W-:Y:S01]  /*8250*/  LOP3.LUT R4, R7, 0x800fffff, RZ, 0xc0, !PT ;  /* 0x800fffff07047812 */ /* 0x000fe200078ec0ff */
[----:B------:R-:W-:Y:S01]  /*8260*/  IMAD.MOV.U32 R97, RZ, RZ, 0x1ca00000 ;  /* 0x1ca00000ff617424 */ /* 0x000fe200078e00ff */
[C---:B------:R-:W-:Y:S01]  /*8270*/  FSETP.GEU.AND P4, PT, |R15|.reuse, 1.469367938527859385e-39, PT ;  /* 0x001000000f00780b */ /* 0x040fe20003f8e200 */
[----:B------:R-:W-:Y:S01]  /*8280*/  BSSY.RECONVERGENT B0, `(.L_x_172) ;  /* 0x0000052000007945 */ /* 0x000fe20003800200 */
[----:B------:R-:W-:Y:S02]  /*8290*/  LOP3.LUT R5, R4, 0x3ff00000, RZ, 0xfc, !PT ;  /* 0x3ff0000004057812 */ /* 0x000fe400078efcff */
[----:B------:R-:W-:Y:S02]  /*82a0*/  MOV R4, R6 ;  /* 0x0000000600047202 */ /* 0x000fe40000000f00 */
[----:B------:R-:W-:-:S02]  /*82b0*/  LOP3.LUT R17, R15, 0x7ff00000, RZ, 0xc0, !PT ;  /* 0x7ff000000f117812 */ /* 0x000fc400078ec0ff */
[----:B------:R-:W-:Y:S01]  /*82c0*/  LOP3.LUT R100, R7, 0x7ff00000, RZ, 0xc0, !PT ;  /* 0x7ff0000007647812 */ /* 0x000fe200078ec0ff */
[----:B------:R-:W-:Y:S02]  /*82d0*/  @!P1 DMUL R4, R6, 8.98846567431157953865e+307 ;  /* 0x7fe0000006049828 */ /* 0x000fe40000000000 */
[----:B------:R-:W-:Y:S01]  /*82e0*/  IMAD.MOV.U32 R99, RZ, RZ, R17 ;  /* 0x000000ffff637224 */ /* 0x000fe200078e0011 */
[----:B------:R-:W-:Y:S02]  /*82f0*/  ISETP.GE.U32.AND P3, PT, R17, R100, PT ;  /* 0x000000641100720c */ /* 0x000fe40003f66070 */
[----:B------:R-:W-:Y:S01]  /*8300*/  @!P4 LOP3.LUT R92, R7, 0x7ff00000, RZ, 0xc0, !PT ;  /* 0x7ff00000075cc812 */ /* 0x000fe200078ec0ff */
[----:B------:R-:W0:Y:S03]  /*8310*/  MUFU.RCP64H R59, R5 ;  /* 0x00000005003b7308 */ /* 0x000e260000001800 */
[----:B------:R-:W-:-:S02]  /*8320*/  @!P4 ISETP.GE.U32.AND P5, PT, R17, R92, PT ;  /* 0x0000005c1100c20c */ /* 0x000fc40003fa6070 */
[----:B------:R-:W-:Y:S02]  /*8330*/  @!P1 LOP3.LUT R100, R5, 0x7ff00000, RZ, 0xc0, !PT ;  /* 0x7ff0000005649812 */ /* 0x000fe400078ec0ff */
[----:B------:R-:W-:-:S03]  /*8340*/  @!P4 SEL R93, R97, 0x63400000, !P5 ;  /* 0x63400000615dc807 */ /* 0x000fc60006800000 */
[----:B------:R-:W-:Y:S01]  /*8350*/  VIADD R102, R100, 0xffffffff ;  /* 0xffffffff64667836 */ /* 0x000fe20000000000 */
[----:B------:R-:W-:-:S04]  /*8360*/  @!P4 LOP3.LUT R94, R93, 0x80000000, R15, 0xf8, !PT ;  /* 0x800000005d5ec812 */ /* 0x000fc800078ef80f */
[----:B------:R-:W-:Y:S01]  /*8370*/  @!P4 LOP3.LUT R95, R94, 0x100000, RZ, 0xfc, !PT ;  /* 0x001000005e5fc812 */ /* 0x000fe200078efcff */
[----:B0-----:R-:W-:Y:S01]  /*8380*/  DFMA R90, R58, -R4, 1 ;  /* 0x3ff000003a5a742b */ /* 0x001fe20000000804 */
[----:B------:R-:W-:-:S07]  /*8390*/  @!P4 MOV R94, RZ ;  /* 0x000000ff005ec202 */ /* 0x000fce0000000f00 */
[----:B------:R-:W-:-:S08]  /*83a0*/  DFMA R90, R90, R90, R90 ;  /* 0x0000005a5a5a722b */ /* 0x000fd0000000005a */
[----:B------:R-:W-:Y:S01]  /*83b0*/  DFMA R90, R58, R90, R58 ;  /* 0x0000005a3a5a722b */ /* 0x000fe2000000003a */
[----:B------:R-:W-:Y:S01]  /*83c0*/  SEL R59, R97, 0x63400000, !P3 ;  /* 0x63400000613b7807 */ /* 0x000fe20005800000 */
[----:B------:R-:W-:-:S03]  /*83d0*/  IMAD.MOV.U32 R58, RZ, RZ, R14 ;  /* 0x000000ffff3a7224 */ /* 0x000fc600078e000e */
[----:B------:R-:W-:-:S03]  /*83e0*/  LOP3.LUT R59, R59, 0x800fffff, R15, 0xf8, !PT ;  /* 0x800fffff3b3b7812 */ /* 0x000fc600078ef80f */
[----:B------:R-:W-:-:S03]  /*83f0*/  DFMA R92, R90, -R4, 1 ;  /* 0x3ff000005a5c742b */ /* 0x000fc60000000804 */
[----:B------:R-:W-:-:S05]  /*8400*/  @!P4 DFMA R58, R58, 2, -R94 ;  /* 0x400000003a3ac82b */ /* 0x000fca000000085e */
[----:B------:R-:W-:-:S05]  /*8410*/  DFMA R92, R90, R92, R90 ;  /* 0x0000005c5a5c722b */ /* 0x000fca000000005a */
[----:B------:R-:W-:-:S03]  /*8420*/  @!P4 LOP3.LUT R99, R59, 0x7ff00000, RZ, 0xc0, !PT ;  /* 0x7ff000003b63c812 */ /* 0x000fc600078ec0ff */
[----:B------:R-:W-:Y:S02]  /*8430*/  DMUL R90, R92, R58 ;  /* 0x0000003a5c5a7228 */ /* 0x000fe40000000000 */
[----:B------:R-:W-:-:S05]  /*8440*/  VIADD R101, R99, 0xffffffff ;  /* 0xffffffff63657836 */ /* 0x000fca0000000000 */
[----:B------:R-:W-:Y:S01]  /*8450*/  ISETP.GT.U32.AND P1, PT, R101, 0x7feffffe, PT ;  /* 0x7feffffe6500780c */ /* 0x000fe20003f24070 */
[----:B------:R-:W-:-:S03]  /*8460*/  DFMA R94, R90, -R4, R58 ;  /* 0x800000045a5e722b */ /* 0x000fc6000000003a */
[----:B------:R-:W-:-:S05]  /*8470*/  ISETP.GT.U32.OR P1, PT, R102, 0x7feffffe, P1 ;  /* 0x7feffffe6600780c */ /* 0x000fca0000f24470 */
[----:B------:R-:W-:-:S08]  /*8480*/  DFMA R94, R92, R94, R90 ;  /* 0x0000005e5c5e722b */ /* 0x000fd0000000005a */
[----:B------:R-:W-:Y:S05]  /*8490*/  @P1 BRA `(.L_x_173) ;  /* 0x00000000006c1947 */ /* 0x000fea0003800000 */
[----:B------:R-:W-:-:S04]  /*84a0*/  LOP3.LUT R90, R7, 0x7ff00000, RZ, 0xc0, !PT ;  /* 0x7ff00000075a7812 */ /* 0x000fc800078ec0ff */
[CC--:B------:R-:W-:Y:S02]  /*84b0*/  VIADDMNMX R14, R17.reuse, -R90.reuse, 0xb9600000, !PT ;  /* 0xb9600000110e7446 */ /* 0x0c0fe4000780095a */
[----:B------:R-:W-:Y:S02]  /*84c0*/  ISETP.GE.U32.AND P1, PT, R17, R90, PT ;  /* 0x0000005a1100720c */ /* 0x000fe40003f26070 */
[----:B------:R-:W-:Y:S02]  /*84d0*/  VIMNMX R14, PT, PT, R14, 0x46a00000, PT ;  /* 0x46a000000e0e7848 */ /* 0x000fe40003fe0100 */
[----:B------:R-:W-:-:S04]  /*84e0*/  SEL R17, R97, 0x63400000, !P1 ;  /* 0x6340000061117807 */ /* 0x000fc80004800000 */
[----:B------:R-:W-:Y:S01]  /*84f0*/  IADD3 R17, PT, PT, -R17, R14, RZ ;  /* 0x0000000e11117210 */ /* 0x000fe20007ffe1ff */
[----:B------:R-:W-:-:S04]  /*8500*/  IMAD.MOV.U32 R14, RZ, RZ, RZ ;  /* 0x000000ffff0e7224 */ /* 0x000fc800078e00ff */
[----:B------:R-:W-:-:S06]  /*8510*/  VIADD R15, R17, 0x7fe00000 ;  /* 0x7fe00000110f7836 */ /* 0x000fcc0000000000 */
[----:B------:R-:W-:-:S10]  /*8520*/  DMUL R90, R94, R14 ;  /* 0x0000000e5e5a7228 */ /* 0x000fd40000000000 */
[----:B------:R-:W-:-:S13]  /*8530*/  FSETP.GTU.AND P1, PT, |R91|, 1.469367938527859385e-39, PT ;  /* 0x001000005b00780b */ /* 0x000fda0003f2c200 */
[----:B------:R-:W-:Y:S05]  /*8540*/  @P1 BRA `(.L_x_174) ;  /* 0x0000000000941947 */ /* 0x000fea0003800000 */
[----:B------:R-:W-:Y:S01]  /*8550*/  DFMA R4, R94, -R4, R58 ;  /* 0x800000045e04722b */ /* 0x000fe2000000003a */
[----:B------:R-:W-:-:S09]  /*8560*/  IMAD.MOV.U32 R14, RZ, RZ, RZ ;  /* 0x000000ffff0e7224 */ /* 0x000fd200078e00ff */
[C---:B------:R-:W-:Y:S02]  /*8570*/  FSETP.NEU.AND P1, PT, R5.reuse, RZ, PT ;  /* 0x000000ff0500720b */ /* 0x040fe40003f2d000 */
[----:B------:R-:W-:-:S04]  /*8580*/  LOP3.LUT R7, R5, 0x80000000, R7, 0x48, !PT ;  /* 0x8000000005077812 */ /* 0x000fc800078e4807 */
[----:B------:R-:W-:-:S07]  /*8590*/  LOP3.LUT R15, R7, R15, RZ, 0xfc, !PT ;  /* 0x0000000f070f7212 */ /* 0x000fce00078efcff */
[----:B------:R-:W-:Y:S05]  /*85a0*/  @!P1 BRA `(.L_x_174) ;  /* 0x00000000007c9947 */ /* 0x000fea0003800000 */
[----:B------:R-:W-:Y:S01]  /*85b0*/  IADD3 R5, PT, PT, -R17, RZ, RZ ;  /* 0x000000ff11057210 */ /* 0x000fe20007ffe1ff */
[----:B------:R-:W-:Y:S01]  /*85c0*/  IMAD.MOV.U32 R4, RZ, RZ, RZ ;  /* 0x000000ffff047224 */ /* 0x000fe200078e00ff */
[----:B------:R-:W-:-:S05]  /*85d0*/  DMUL.RP R14, R94, R14 ;  /* 0x0000000e5e0e7228 */ /* 0x000fca0000008000 */
[----:B------:R-:W-:-:S05]  /*85e0*/  DFMA R4, R90, -R4, R94 ;  /* 0x800000045a04722b */ /* 0x000fca000000005e */
[----:B------:R-:W-:Y:S02]  /*85f0*/  LOP3.LUT R7, R15, R7, RZ, 0x3c, !PT ;  /* 0x000000070f077212 */ /* 0x000fe400078e3cff */
[----:B------:R-:W-:-:S04]  /*8600*/  IADD3 R4, PT, PT, -R17, -0x43300000, RZ ;  /* 0xbcd0000011047810 */ /* 0x000fc80007ffe1ff */
[----:B------:R-:W-:-:S04]  /*8610*/  FSETP.NEU.AND P1, PT, |R5|, R4, PT ;  /* 0x000000040500720b */ /* 0x000fc80003f2d200 */
[----:B------:R-:W-:Y:S02]  /*8620*/  FSEL R90, R14, R90, !P1 ;  /* 0x0000005a0e5a7208 */ /* 0x000fe40004800000 */
[----:B------:R-:W-:Y:S01]  /*8630*/  FSEL R91, R7, R91, !P1 ;  /* 0x0000005b075b7208 */ /* 0x000fe20004800000 */
[----:B------:R-:W-:Y:S06]  /*8640*/  BRA `(.L_x_174) ;  /* 0x0000000000547947 */ /* 0x000fec0003800000 */
.L_x_173:
[----:B------:R-:W-:-:S14]  /*8650*/  DSETP.NAN.AND P1, PT, R14, R14, PT ;  /* 0x0000000e0e00722a */ /* 0x000fdc0003f28000 */
[----:B------:R-:W-:Y:S05]  /*8660*/  @P1 BRA `(.L_x_175) ;  /* 0x0000000000441947 */ /* 0x000fea0003800000 */
[----:B------:R-:W-:-:S14]  /*8670*/  DSETP.NAN.AND P1, PT, R6, R6, PT ;  /* 0x000000060600722a */ /* 0x000fdc0003f28000 */
[----:B------:R-:W-:Y:S05]  /*8680*/  @P1 BRA `(.L_x_176) ;  /* 0x0000000000301947 */ /* 0x000fea0003800000 */
[----:B------:R-:W-:Y:S01]  /*8690*/  ISETP.NE.AND P1, PT, R99, R100, PT ;  /* 0x000000646300720c */ /* 0x000fe20003f25270 */
[----:B------:R-:W-:Y:S02]  /*86a0*/  IMAD.MOV.U32 R90, RZ, RZ, 0x0 ;  /* 0x00000000ff5a7424 */ /* 0x000fe400078e00ff */
[----:B------:R-:W-:-:S10]  /*86b0*/  IMAD.MOV.U32 R91, RZ, RZ, -0x80000 ;  /* 0xfff80000ff5b7424 */ /* 0x000fd400078e00ff */
[----:B------:R-:W-:Y:S05]  /*86c0*/  @!P1 BRA `(.L_x_174) ;  /* 0x0000000000349947 */ /* 0x000fea0003800000 */
[----:B------:R-:W-:Y:S02]  /*86d0*/  ISETP.NE.AND P1, PT, R99, 0x7ff00000, PT ;  /* 0x7ff000006300780c */ /* 0x000fe40003f25270 */
[----:B------:R-:W-:Y:S02]  /*86e0*/  LOP3.LUT R91, R15, 0x80000000, R7, 0x48, !PT ;  /* 0x800000000f5b7812 */ /* 0x000fe400078e4807 */
[----:B------:R-:W-:-:S13]  /*86f0*/  ISETP.EQ.OR P1, PT, R100, RZ, !P1 ;  /* 0x000000ff6400720c */ /* 0x000fda0004f22670 */
[----:B------:R-:W-:Y:S02]  /*8700*/  @P1 LOP3.LUT R4, R91, 0x7ff00000, RZ, 0xfc, !PT ;  /* 0x7ff000005b041812 */ /* 0x000fe400078efcff */
[----:B------:R-:W-:Y:S01]  /*8710*/  @!P1 MOV R90, RZ ;  /* 0x000000ff005a9202 */ /* 0x000fe20000000f00 */
[----:B------:R-:W-:Y:S02]  /*8720*/  @P1 IMAD.MOV.U32 R90, RZ, RZ, RZ ;  /* 0x000000ffff5a1224 */ /* 0x000fe400078e00ff */
[----:B------:R-:W-:Y:S01]  /*8730*/  @P1 IMAD.MOV.U32 R91, RZ, RZ, R4 ;  /* 0x000000ffff5b1224 */ /* 0x000fe200078e0004 */
[----:B------:R-:W-:Y:S06]  /*8740*/  BRA `(.L_x_174) ;  /* 0x0000000000147947 */ /* 0x000fec0003800000 */
.L_x_176:
[----:B------:R-:W-:Y:S01]  /*8750*/  LOP3.LUT R91, R7, 0x80000, RZ, 0xfc, !PT ;  /* 0x00080000075b7812 */ /* 0x000fe200078efcff */
[----:B------:R-:W-:Y:S01]  /*8760*/  IMAD.MOV.U32 R90, RZ, RZ, R6 ;  /* 0x000000ffff5a7224 */ /* 0x000fe200078e0006 */
[----:B------:R-:W-:Y:S06]  /*8770*/  BRA `(.L_x_174) ;  /* 0x0000000000087947 */ /* 0x000fec0003800000 */
.L_x_175:
[----:B------:R-:W-:Y:S02]  /*8780*/  LOP3.LUT R91, R15, 0x80000, RZ, 0xfc, !PT ;  /* 0x000800000f5b7812 */ /* 0x000fe400078efcff */
[----:B------:R-:W-:-:S07]  /*8790*/  MOV R90, R14 ;  /* 0x0000000e005a7202 */ /* 0x000fce0000000f00 */
.L_x_174:
[----:B------:R-:W-:Y:S05]  /*87a0*/  BSYNC.RECONVERGENT B0 ;  /* 0x0000000000007941 */ /* 0x000fea0003800200 */
.L_x_172:
[----:B------:R-:W-:Y:S02]  /*87b0*/  IMAD.MOV.U32 R99, RZ, RZ, 0x0 ;  /* 0x00000000ff637424 */ /* 0x000fe400078e00ff */
[----:B------:R-:W-:Y:S02]  /*87c0*/  IMAD.MOV.U32 R4, RZ, RZ, R90 ;  /* 0x000000ffff047224 */ /* 0x000fe400078e005a */
[----:B------:R-:W-:Y:S01]  /*87d0*/  IMAD.MOV.U32 R5, RZ, RZ, R91 ;  /* 0x000000ffff057224 */ /* 0x000fe200078e005b */
[----:B------:R-:W-:Y:S06]  /*87e0*/  RET.REL.NODEC R98 `(_Z9propagateP24curandStatePhilox4_32_10PdS1_S1_S1_S1_iiddjjdjdjPKdS3_S3_S3_S3_d) ;  /* 0xffffff7862047950 */ /* 0x000fec0003c3ffff */
        .weak           $__internal_1_$__cuda_sm20_dsqrt_rn_f64_mediumpath_v1
        .type           $__internal_1_$__cuda_sm20_dsqrt_rn_f64_mediumpath_v1,@function
        .size           $__internal_1_$__cuda_sm20_dsqrt_rn_f64_mediumpath_v1,($_Z9propagateP24curandStatePhilox4_32_10PdS1_S1_S1_S1_iiddjjdjdjPKdS3_S3_S3_S3_d$__internal_trig_reduction_slowpathd - $__internal_1_$__cuda_sm20_dsqrt_rn_f64_mediumpath_v1)
$__internal_1_$__cuda_sm20_dsqrt_rn_f64_mediumpath_v1:
[----:B------:R-:W-:Y:S01]  /*87f0*/  ISETP.GE.U32.AND P1, PT, R6, -0x3400000, PT ;  /* 0xfcc000000600780c */ /* 0x000fe20003f26070 */
[----:B------:R-:W-:Y:S01]  /*8800*/  BSSY.RECONVERGENT B0, `(.L_x_177) ;  /* 0x0000024000007945 */ /* 0x000fe20003800200 */
[----:B------:R-:W-:-:S11]  /*8810*/  MOV R6, R92 ;  /* 0x0000005c00067202 */ /* 0x000fd60000000f00 */
[----:B------:R-:W-:Y:S05]  /*8820*/  @!P1 BRA `(.L_x_178) ;  /* 0x0000000000209947 */ /* 0x000fea0003800000 */
[----:B------:R-:W-:-:S10]  /*8830*/  DFMA.RM R6, R14, R6, R4 ;  /* 0x000000060e06722b */ /* 0x000fd40000004004 */
[----:B------:R-:W-:-:S05]  /*8840*/  IADD3 R4, P1, PT, R6, 0x1, RZ ;  /* 0x0000000106047810 */ /* 0x000fca0007f3e0ff */
[----:B------:R-:W-:-:S06]  /*8850*/  IMAD.X R5, RZ, RZ, R7, P1 ;  /* 0x000000ffff057224 */ /* 0x000fcc00008e0607 */
[----:B------:R-:W-:-:S08]  /*8860*/  DFMA.RP R58, -R6, R4, R58 ;  /* 0x00000004063a722b */ /* 0x000fd0000000813a */
[----:B------:R-:W-:-:S06]  /*8870*/  DSETP.GT.AND P1, PT, R58, RZ, PT ;  /* 0x000000ff3a00722a */ /* 0x000fcc0003f24000 */
[----:B------:R-:W-:Y:S02]  /*8880*/  FSEL R4, R4, R6, P1 ;  /* 0x0000000604047208 */ /* 0x000fe40000800000 */
[----:B------:R-:W-:Y:S01]  /*8890*/  FSEL R5, R5, R7, P1 ;  /* 0x0000000705057208 */ /* 0x000fe20000800000 */
[----:B------:R-:W-:Y:S06]  /*88a0*/  BRA `(.L_x_179) ;  /* 0x0000000000647947 */ /* 0x000fec0003800000 */
.L_x_178:
[----:B------:R-:W-:-:S14]  /*88b0*/  DSETP.NE.AND P1, PT, R58, RZ, PT ;  /* 0x000000ff3a00722a */ /* 0x000fdc0003f25000 */
[----:B------:R-:W-:Y:S05]  /*88c0*/  @!P1 BRA `(.L_x_180) ;  /* 0x0000000000589947 */ /* 0x000fea0003800000 */
[----:B------:R-:W-:-:S13]  /*88d0*/  ISETP.GE.AND P1, PT, R59, RZ, PT ;  /* 0x000000ff3b00720c */ /* 0x000fda0003f26270 */
[----:B------:R-:W-:Y:S02]  /*88e0*/  @!P1 IMAD.MOV.U32 R4, RZ, RZ, 0x0 ;  /* 0x00000000ff049424 */ /* 0x000fe400078e00ff */
[----:B------:R-:W-:Y:S01]  /*88f0*/  @!P1 IMAD.MOV.U32 R5, RZ, RZ, -0x80000 ;  /* 0xfff80000ff059424 */ /* 0x000fe200078e00ff */
[----:B------:R-:W-:Y:S06]  /*8900*/  @!P1 BRA `(.L_x_179) ;  /* 0x00000000004c9947 */ /* 0x000fec0003800000 */
[----:B------:R-:W-:-:S13]  /*8910*/  ISETP.GT.AND P1, PT, R59, 0x7fefffff, PT ;  /* 0x7fefffff3b00780c */ /* 0x000fda0003f24270 */
[----:B------:R-:W-:Y:S05]  /*8920*/  @P1 BRA `(.L_x_180) ;  /* 0x0000000000401947 */ /* 0x000fea0003800000 */
[----:B------:R-:W-:Y:S01]  /*8930*/  DMUL R58, R58, 8.11296384146066816958e+31 ;  /* 0x469000003a3a7828 */ /* 0x000fe20000000000 */
[----:B------:R-:W-:Y:S01]  /*8940*/  MOV R14, RZ ;  /* 0x000000ff000e7202 */ /* 0x000fe20000000f00 */
[----:B------:R-:W-:Y:S02]  /*8950*/  IMAD.MOV.U32 R4, RZ, RZ, 0x0 ;  /* 0x00000000ff047424 */ /* 0x000fe400078e00ff */
[----:B------:R-:W-:Y:S02]  /*8960*/  IMAD.MOV.U32 R5, RZ, RZ, 0x3fd80000 ;  /* 0x3fd80000ff057424 */ /* 0x000fe400078e00ff */
[----:B------:R-:W0:Y:S02]  /*8970*/  MUFU.RSQ64H R15, R59 ;  /* 0x0000003b000f7308 */ /* 0x000e240000001c00 */
[----:B0-----:R-:W-:-:S08]  /*8980*/  DMUL R6, R14, R14 ;  /* 0x0000000e0e067228 */ /* 0x001fd00000000000 */
[----:B------:R-:W-:-:S08]  /*8990*/  DFMA R6, R58, -R6, 1 ;  /* 0x3ff000003a06742b */ /* 0x000fd00000000806 */
[----:B------:R-:W-:Y:S02]  /*89a0*/  DFMA R4, R6, R4, 0.5 ;  /* 0x3fe000000604742b */ /* 0x000fe40000000004 */
[----:B------:R-:W-:-:S08]  /*89b0*/  DMUL R6, R14, R6 ;  /* 0x000000060e067228 */ /* 0x000fd00000000000 */
[----:B------:R-:W-:-:S08]  /*89c0*/  DFMA R6, R4, R6, R14 ;  /* 0x000000060406722b */ /* 0x000fd0000000000e */
[----:B------:R-:W-:Y:S02]  /*89d0*/  DMUL R4, R58, R6 ;  /* 0x000000063a047228 */ /* 0x000fe40000000000 */
[----:B------:R-:W-:-:S06]  /*89e0*/  VIADD R7, R7, 0xfff00000 ;  /* 0xfff0000007077836 */ /* 0x000fcc0000000000 */
[----:B------:R-:W-:-:S08]  /*89f0*/  DFMA R14, R4, -R4, R58 ;  /* 0x80000004040e722b */ /* 0x000fd0000000003a */
[----:B------:R-:W-:-:S10]  /*8a00*/  DFMA R4, R6, R14, R4 ;  /* 0x0000000e0604722b */ /* 0x000fd40000000004 */
[----:B------:R-:W-:Y:S01]  /*8a10*/  IADD3 R5, PT, PT, R5, -0x3500000, RZ ;  /* 0xfcb0000005057810 */ /* 0x000fe20007ffe0ff */
[----:B------:R-:W-:Y:S06]  /*8a20*/  BRA `(.L_x_179) ;  /* 0x0000000000047947 */ /* 0x000fec0003800000 */
.L_x_180:
[----:B------:R-:W-:-:S11]  /*8a30*/  DADD R4, R58, R58 ;  /* 0x000000003a047229 */ /* 0x000fd6000000003a */
.L_x_179:
[----:B------:R-:W-:Y:S05]  /*8a40*/  BSYNC.RECONVERGENT B0 ;  /* 0x0000000000007941 */ /* 0x000fea0003800200 */
.L_x_177:
[----:B------:R-:W-:Y:S02]  /*8a50*/  IMAD.MOV.U32 R91, RZ, RZ, 0x0 ;  /* 0x00000000ff5b7424 */ /* 0x000fe400078e00ff */
[----:B------:R-:W-:Y:S02]  /*8a60*/  IMAD.MOV.U32 R58, RZ, RZ, R4 ;  /* 0x000000ffff3a7224 */ /* 0x000fe400078e0004 */
[----:B------:R-:W-:Y:S01]  /*8a70*/  IMAD.MOV.U32 R59, RZ, RZ, R5 ;  /* 0x000000ffff3b7224 */ /* 0x000fe200078e0005 */
[----:B------:R-:W-:Y:S06]  /*8a80*/  RET.REL.NODEC R90 `(_Z9propagateP24curandStatePhilox4_32_10PdS1_S1_S1_S1_iiddjjdjdjPKdS3_S3_S3_S3_d) ;  /* 0xffffff745a5c7950 */ /* 0x000fec0003c3ffff */
        .type           $_Z9propagateP24curandStatePhilox4_32_10PdS1_S1_S1_S1_iiddjjdjdjPKdS3_S3_S3_S3_d$__internal_trig_reduction_slowpathd,@function
        .size           $_Z9propagateP24curandStatePhilox4_32_10PdS1_S1_S1_S1_iiddjjdjdjPKdS3_S3_S3_S3_d$__internal_trig_reduction_slowpathd,(.L_x_196 - $_Z9propagateP24curandStatePhilox4_32_10PdS1_S1_S1_S1_iiddjjdjdjPKdS3_S3_S3_S3_d$__internal_trig_reduction_slowpathd)
$_Z9propagateP24curandStatePhilox4_32_10PdS1_S1_S1_S1_iiddjjdjdjPKdS3_S3_S3_S3_d$__internal_trig_reduction_slowpathd:
[--C-:B------:R-:W-:Y:S01]  /*8a90*/  SHF.R.U32.HI R8, RZ, 0x14, R57.reuse ;  /* 0x00000014ff087819 */ /* 0x100fe20000011639 */
[----:B------:R-:W-:Y:S01]  /*8aa0*/  IMAD.MOV.U32 R95, RZ, RZ, R57 ;  /* 0x000000ffff5f7224 */ /* 0x000fe200078e0039 */
[----:B------:R-:W-:Y:S01]  /*8ab0*/  MOV R94, R4 ;  /* 0x00000004005e7202 */ /* 0x000fe20000000f00 */
[----:B------:R-:W-:Y:S01]  /*8ac0*/  IMAD.MOV.U32 R6, RZ, RZ, RZ ;  /* 0x000000ffff067224 */ /* 0x000fe200078e00ff */
[----:B------:R-:W-:-:S04]  /*8ad0*/  LOP3.LUT R5, R8, 0x7ff, RZ, 0xc0, !PT ;  /* 0x000007ff08057812 */ /* 0x000fc800078ec0ff */
[----:B------:R-:W-:-:S13]  /*8ae0*/  ISETP.NE.AND P0, PT, R5, 0x7ff, PT ;  /* 0x000007ff0500780c */ /* 0x000fda0003f05270 */
[----:B------:R-:W-:Y:S05]  /*8af0*/  @!P0 BRA `(.L_x_181) ;  /* 0x0000000800508947 */ /* 0x000fea0003800000 */
[----:B------:R-:W-:Y:S01]  /*8b00*/  VIADD R4, R5, 0xfffffc00 ;  /* 0xfffffc0005047836 */ /* 0x000fe20000000000 */
[----:B------:R-:W-:Y:S01]  /*8b10*/  BSSY.RECONVERGENT B0, `(.L_x_182) ;  /* 0x0000031000007945 */ /* 0x000fe20003800200 */
[----:B------:R-:W-:Y:S02]  /*8b20*/  IADD3 R10, PT, PT, R1, 0x2ef0, RZ ;  /* 0x00002ef0010a7810 */ /* 0x000fe40007ffe0ff */
[----:B------:R-:W-:Y:S02]  /*8b30*/  CS2R R90, SRZ ;  /* 0x00000000005a7805 */ /* 0x000fe4000001ff00 */
[----:B------:R-:W-:Y:S02]  /*8b40*/  SHF.R.U32.HI R9, RZ, 0x6, R4 ;  /* 0x00000006ff097819 */ /* 0x000fe40000011604 */
[----:B------:R-:W-:Y:S02]  /*8b50*/  ISETP.GE.U32.AND P0, PT, R4, 0x80, PT ;  /* 0x000000800400780c */ /* 0x000fe40003f06070 */
[----:B------:R-:W-:-:S02]  /*8b60*/  IADD3 R12, PT, PT, -R9, 0x13, RZ ;  /* 0x00000013090c7810 */ /* 0x000fc40007ffe1ff */
[----:B------:R-:W-:Y:S02]  /*8b70*/  IADD3 R4, PT, PT, -R9, 0xf, RZ ;  /* 0x0000000f09047810 */ /* 0x000fe40007ffe1ff */
[----:B------:R-:W-:-:S04]  /*8b80*/  SEL R12, R12, 0x12, P0 ;  /* 0x000000120c0c7807 */ /* 0x000fc80000000000 */
[----:B------:R-:W-:-:S13]  /*8b90*/  ISETP.GE.AND P0, PT, R4, R12, PT ;  /* 0x0000000c0400720c */ /* 0x000fda0003f06270 */
[----:B------:R-:W-:Y:S05]  /*8ba0*/  @P0 BRA `(.L_x_183) ;  /* 0x00000000009c0947 */ /* 0x000fea0003800000 */
[----:B------:R-:W0:Y:S01]  /*8bb0*/  LDC.64 R6, c[0x0][0x358] ;  /* 0x0000d600ff067b82 */ /* 0x000e220000000a00 */
[C---:B------:R-:W-:Y:S01]  /*8bc0*/  SHF.L.U64.HI R5, R94.reuse, 0xb, R95 ;  /* 0x0000000b5e057819 */ /* 0x040fe2000001025f */
[----:B------:R-:W-:Y:S01]  /*8bd0*/  BSSY.RECONVERGENT B3, `(.L_x_184) ;  /* 0x0000023000037945 */ /* 0x000fe20003800200 */
[----:B------:R-:W-:Y:S01]  /*8be0*/  IMAD.SHL.U32 R93, R94, 0x800, RZ ;  /* 0x000008005e5d7824 */ /* 0x000fe200078e00ff */
[----:B------:R-:W-:Y:S01]  /*8bf0*/  IADD3 R11, PT, PT, RZ, -R9, -R12 ;  /* 0x80000009ff0b7210 */ /* 0x000fe20007ffe80c */
[----:B------:R-:W-:Y:S01]  /*8c00*/  IMAD.MOV.U32 R15, RZ, RZ, R4 ;  /* 0x000000ffff0f7224 */ /* 0x000fe200078e0004 */
[----:B------:R-:W-:Y:S01]  /*8c10*/  CS2R R90, SRZ ;  /* 0x00000000005a7805 */ /* 0x000fe2000001ff00 */
[----:B------:R-:W-:Y:S01]  /*8c20*/  IMAD.MOV.U32 R13, RZ, RZ, RZ ;  /* 0x000000ffff0d7224 */ /* 0x000fe200078e00ff */
[----:B------:R-:W-:-:S07]  /*8c30*/  LOP3.LUT R95, R5, 0x80000000, RZ, 0xfc, !PT ;  /* 0x80000000055f7812 */ /* 0x000fce00078efcff */
.L_x_185:
[----:B------:R-:W1:Y:S01]  /*8c40*/  LDC.64 R4, c[0x4][0x1a0] ;  /* 0x01006800ff047b82 */ /* 0x000e620000000a00 */
[----:B0-----:R-:W-:Y:S02]  /*8c50*/  R2UR UR4, R6 ;  /* 0x00000000060472ca */ /* 0x001fe400000e0000 */
[----:B------:R-:W-:Y:S01]  /*8c60*/  R2UR UR5, R7 ;  /* 0x00000000070572ca */ /* 0x000fe200000e0000 */
[----:B-1----:R-:W-:-:S12]  /*8c70*/  IMAD.WIDE R4, R15, 0x8, R4 ;  /* 0x000000080f047825 */ /* 0x002fd800078e0204 */
[----:B------:R-:W2:Y:S01]  /*8c80*/  LDG.E.64.CONSTANT R4, desc[UR4][R4.64] ;  /* 0x0000000404047981 */ /* 0x000ea2000c1e9b00 */
[----:B------:R-:W-:Y:S02]  /*8c90*/  VIADD R11, R11, 0x1 ;  /* 0x000000010b0b7836 */ /* 0x000fe40000000000 */
[----:B------:R-:W-:Y:S02]  /*8ca0*/  VIADD R15, R15, 0x1 ;  /* 0x000000010f0f7836 */ /* 0x000fe40000000000 */
[----:B--2---:R-:W-:-:S04]  /*8cb0*/  IMAD.WIDE.U32 R90, P3, R4, R93, R90 ;  /* 0x0000005d045a7225 */ /* 0x004fc8000786005a */
[----:B------:R-:W-:Y:S02]  /*8cc0*/  IMAD R17, R4, R95, RZ ;  /* 0x0000005f04117224 */ /* 0x000fe400078e02ff */
[CC--:B------:R-:W-:Y:S02]  /*8cd0*/  IMAD R92, R5.reuse, R93.reuse, RZ ;  /* 0x0000005d055c7224 */ /* 0x0c0fe400078e02ff */
[----:B------:R-:W-:Y:S01]  /*8ce0*/  IMAD.HI.U32 R97, R5, R93, RZ ;  /* 0x0000005d05617227 */ /* 0x000fe200078e00ff */
[----:B------:R-:W-:Y:S02]  /*8cf0*/  IADD3 R91, P0, PT, R17, R91, RZ ;  /* 0x0000005b115b7210 */ /* 0x000fe40007f1e0ff */
[C---:B------:R-:W-:Y:S01]  /*8d00*/  LEA R17, R13.reuse, R10, 0x3 ;  /* 0x0000000a0d117211 */ /* 0x040fe200078e18ff */
[----:B------:R-:W-:Y:S01]  /*8d10*/  VIADD R13, R13, 0x1 ;  /* 0x000000010d0d7836 */ /* 0x000fe20000000000 */
[----:B------:R-:W-:Y:S01]  /*8d20*/  IADD3 R91, P1, PT, R92, R91, RZ ;  /* 0x0000005b5c5b7210 */ /* 0x000fe20007f3e0ff */
[----:B------:R-:W-:-:S04]  /*8d30*/  IMAD.HI.U32 R92, R4, R95, RZ ;  /* 0x0000005f045c7227 */ /* 0x000fc800078e00ff */
[----:B------:R-:W-:Y:S01]  /*8d40*/  IMAD.X R4, RZ, RZ, R92, P3 ;  /* 0x000000ffff047224 */ /* 0x000fe200018e065c */
[----:B------:R0:W-:Y:S01]  /*8d50*/  STL.64 [R17], R90 ;  /* 0x0000005a11007387 */ /* 0x0001e20000100a00 */
[----:B------:R-:W-:-:S03]  /*8d60*/  IMAD.HI.U32 R92, R5, R95, RZ ;  /* 0x0000005f055c7227 */ /* 0x000fc600078e00ff */
[----:B------:R-:W-:Y:S01]  /*8d70*/  IADD3.X R4, P0, PT, R97, R4, RZ, P0, !PT ;  /* 0x0000000461047210 */ /* 0x000fe2000071e4ff */
[----:B------:R-:W-:-:S05]  /*8d80*/  IMAD R5, R5, R95, RZ ;  /* 0x0000005f05057224 */ /* 0x000fca00078e02ff */
[----:B------:R-:W-:Y:S01]  /*8d90*/  IADD3.X R5, P1, PT, R5, R4, RZ, P1, !PT ;  /* 0x0000000405057210 */ /* 0x000fe20000f3e4ff */
[----:B------:R-:W-:Y:S01]  /*8da0*/  IMAD.X R4, RZ, RZ, R92, P0 ;  /* 0x000000ffff047224 */ /* 0x000fe200000e065c */
[----:B------:R-:W-:-:S03]  /*8db0*/  ISETP.NE.AND P0, PT, R11, -0xf, PT ;  /* 0xfffffff10b00780c */ /* 0x000fc60003f05270 */
[----:B0-----:R-:W-:Y:S01]  /*8dc0*/  IMAD.MOV.U32 R90, RZ, RZ, R5 ;  /* 0x000000ffff5a7224 */ /* 0x001fe200078e0005 */
[----:B------:R-:W-:-:S04]  /*8dd0*/  IADD3.X R4, PT, PT, RZ, R4, RZ, P1, !PT ;  /* 0x00000004ff047210 */ /* 0x000fc80000ffe4ff */
[----:B------:R-:W-:-:S05]  /*8de0*/  MOV R91, R4 ;  /* 0x00000004005b7202 */ /* 0x000fca0000000f00 */
[----:B------:R-:W-:Y:S05]  /*8df0*/  @P0 BRA `(.L_x_185) ;  /* 0xfffffffc00900947 */ /* 0x000fea000383ffff */
[----:B------:R-:W-:Y:S05]  /*8e00*/  BSYNC.RECONVERGENT B3 ;  /* 0x0000000000037941 */ /* 0x000fea0003800200 */
.L_x_184:
[----:B------:R-:W-:-:S07]  /*8e10*/  IMAD.MOV.U32 R4, RZ, RZ, R12 ;  /* 0x000000ffff047224 */ /* 0x000fce00078e000c */
.L_x_183:
[----:B------:R-:W-:Y:S05]  /*8e20*/  BSYNC.RECONVERGENT B0 ;  /* 0x0000000000007941 */ /* 0x000fea0003800200 */
.L_x_182:
[----:B------:R-:W-:Y:S01]  /*8e30*/  LOP3.LUT P0, R95, R8, 0x3f, RZ, 0xc0, !PT ;  /* 0x0000003f085f7812 */ /* 0x000fe2000780c0ff */
[----:B------:R-:W-:-:S04]  /*8e40*/  IMAD.IADD R93, R9, 0x1, R4 ;  /* 0x00000001095d7824 */ /* 0x000fc800078e0204 */
[----:B------:R-:W-:-:S05]  /*8e50*/  IMAD.U32 R93, R93, 0x8, R10 ;  /* 0x000000085d5d7824 */ /* 0x000fca00078e000a */
[----:B------:R0:W-:Y:S04]  /*8e60*/  STL.64 [R93+-0x78], R90 ;  /* 0xffff885a5d007387 */ /* 0x0001e80000100a00 */
[----:B------:R-:W2:Y:S04]  /*8e70*/  @P0 LDL.64 R10, [R1+0x2ef8] ;  /* 0x002ef800010a0983 */ /* 0x000ea80000100a00 */
[----:B------:R-:W3:Y:S04]  /*8e80*/  LDL.64 R4, [R1+0x2f00] ;  /* 0x002f000001047983 */ /* 0x000ee80000100a00 */
[----:B------:R-:W4:Y:S01]  /*8e90*/  LDL.64 R6, [R1+0x2f08] ;  /* 0x002f080001067983 */ /* 0x000f220000100a00 */
[----:B------:R-:W-:Y:S01]  /*8ea0*/  @P0 LOP3.LUT R8, R95, 0x3f, RZ, 0x3c, !PT ;  /* 0x0000003f5f080812 */ /* 0x000fe200078e3cff */
[----:B------:R-:W-:Y:S01]  /*8eb0*/  BSSY.RECONVERGENT B0, `(.L_x_186) ;  /* 0x0000034000007945 */ /* 0x000fe20003800200 */
[----:B--2---:R-:W-:-:S02]  /*8ec0*/  @P0 SHF.R.U64 R9, R10, 0x1, R11 ;  /* 0x000000010a090819 */ /* 0x004fc4000000120b */
[----:B------:R-:W-:Y:S02]  /*8ed0*/  @P0 SHF.R.U32.HI R11, RZ, 0x1, R11 ;  /* 0x00000001ff0b0819 */ /* 0x000fe4000001160b */
[--C-:B---3--:R-:W-:Y:S02]  /*8ee0*/  @P0 SHF.R.U32.HI R17, RZ, 0x1, R5.reuse ;  /* 0x00000001ff110819 */ /* 0x108fe40000011605 */
[C-C-:B------:R-:W-:Y:S02]  /*8ef0*/  @P0 SHF.R.U64 R15, R4.reuse, 0x1, R5.reuse ;  /* 0x00000001040f0819 */ /* 0x140fe40000001205 */
[CC--:B------:R-:W-:Y:S02]  /*8f00*/  @P0 SHF.L.U64.HI R13, R4.reuse, R95.reuse, R5 ;  /* 0x0000005f040d0219 */ /* 0x0c0fe40000010205 */
[----:B------:R-:W-:Y:S02]  /*8f10*/  @P0 SHF.L.U32 R12, R4, R95, RZ ;  /* 0x0000005f040c0219 */ /* 0x000fe400000006ff */
[----:B------:R-:W-:-:S02]  /*8f20*/  @P0 SHF.R.U64 R9, R9, R8, R11 ;  /* 0x0000000809090219 */ /* 0x000fc4000000120b */
[-C--:B------:R-:W-:Y:S02]  /*8f30*/  @P0 SHF.R.U32.HI R10, RZ, R8.reuse, R11 ;  /* 0x00000008ff0a0219 */ /* 0x080fe4000001160b */
[----:B----4-:R-:W-:Y:S02]  /*8f40*/  @P0 SHF.L.U32 R11, R6, R95, RZ ;  /* 0x0000005f060b0219 */ /* 0x010fe400000006ff */
[----:B0-----:R-:W-:Y:S02]  /*8f50*/  @P0 SHF.R.U64 R90, R15, R8, R17 ;  /* 0x000000080f5a0219 */ /* 0x001fe40000001211 */
[----:B------:R-:W-:Y:S02]  /*8f60*/  @P0 LOP3.LUT R4, R12, R9, RZ, 0xfc, !PT ;  /* 0x000000090c040212 */ /* 0x000fe400078efcff */
[----:B------:R-:W-:Y:S02]  /*8f70*/  @P0 LOP3.LUT R5, R13, R10, RZ, 0xfc, !PT ;  /* 0x0000000a0d050212 */ /* 0x000fe400078efcff */
[----:B------:R-:W-:-:S02]  /*8f80*/  @P0 SHF.L.U64.HI R9, R6, R95, R7 ;  /* 0x0000005f06090219 */ /* 0x000fc40000010207 */
[----:B------:R-:W-:Y:S02]  /*8f90*/  @P0 SHF.R.U32.HI R8, RZ, R8, R17 ;  /* 0x00000008ff080219 */ /* 0x000fe40000011611 */
[----:B------:R-:W-:Y:S02]  /*8fa0*/  @P0 LOP3.LUT R6, R11, R90, RZ, 0xfc, !PT ;  /* 0x0000005a0b060212 */ /* 0x000fe400078efcff */
[C---:B------:R-:W-:Y:S02]  /*8fb0*/  SHF.L.U32 R12, R4.reuse, 0x2, RZ ;  /* 0x00000002040c7819 */ /* 0x040fe400000006ff */
[----:B------:R-:W-:Y:S02]  /*8fc0*/  SHF.L.U64.HI R13, R4, 0x2, R5 ;  /* 0x00000002040d7819 */ /* 0x000fe40000010205 */
[----:B------:R-:W-:Y:S02]  /*8fd0*/  @P0 LOP3.LUT R7, R9, R8, RZ, 0xfc, !PT ;  /* 0x0000000809070212 */ /* 0x000fe400078efcff */
[----:B------:R-:W-:-:S02]  /*8fe0*/  SHF.L.W.U32.HI R5, R5, 0x2, R6 ;  /* 0x0000000205057819 */ /* 0x000fc40000010e06 */
[----:B------:R-:W-:Y:S02]  /*8ff0*/  IADD3 RZ, P0, PT, RZ, -R12, RZ ;  /* 0x8000000cffff7210 */ /* 0x000fe40007f1e0ff */
[----:B------:R-:W-:Y:S02]  /*9000*/  LOP3.LUT R4, RZ, R13, RZ, 0x33, !PT ;  /* 0x0000000dff047212 */ /* 0x000fe400078e33ff */
[----:B------:R-:W-:Y:S02]  /*9010*/  SHF.L.W.U32.HI R6, R6, 0x2, R7 ;  /* 0x0000000206067819 */ /* 0x000fe40000010e07 */
[----:B------:R-:W-:Y:S02]  /*9020*/  LOP3.LUT R8, RZ, R5, RZ, 0x33, !PT ;  /* 0x00000005ff087212 */ /* 0x000fe400078e33ff */
[----:B------:R-:W-:Y:S02]  /*9030*/  IADD3.X R4, P0, PT, RZ, R4, RZ, P0, !PT ;  /* 0x00000004ff047210 */ /* 0x000fe4000071e4ff */
[----:B------:R-:W-:-:S02]  /*9040*/  LOP3.LUT R9, RZ, R6, RZ, 0x33, !PT ;  /* 0x00000006ff097212 */ /* 0x000fc400078e33ff */
[----:B------:R-:W-:Y:S02]  /*9050*/  IADD3.X R8, P1, PT, RZ, R8, RZ, P0, !PT ;  /* 0x00000008ff087210 */ /* 0x000fe4000073e4ff */
[----:B------:R-:W-:-:S03]  /*9060*/  ISETP.GT.U32.AND P3, PT, R5, -0x1, PT ;  /* 0xffffffff0500780c */ /* 0x000fc60003f64070 */
[----:B------:R-:W-:Y:S01]  /*9070*/  IMAD.X R9, RZ, RZ, R9, P1 ;  /* 0x000000ffff097224 */ /* 0x000fe200008e0609 */
[----:B------:R-:W-:-:S04]  /*9080*/  ISETP.GT.AND.EX P0, PT, R6, -0x1, PT, P3 ;  /* 0xffffffff0600780c */ /* 0x000fc80003f04330 */
[----:B------:R-:W-:Y:S02]  /*9090*/  SEL R90, R6, R9, P0 ;  /* 0x00000009065a7207 */ /* 0x000fe40000000000 */
[----:B------:R-:W-:Y:S02]  /*90a0*/  SEL R11, R5, R8, P0 ;  /* 0x00000008050b7207 */ /* 0x000fe40000000000 */
[----:B------:R-:W-:Y:S02]  /*90b0*/  ISETP.NE.U32.AND P1, PT, R90, RZ, PT ;  /* 0x000000ff5a00720c */ /* 0x000fe40003f25070 */
[----:B------:R-:W-:Y:S02]  /*90c0*/  SEL R13, R13, R4, P0 ;  /* 0x000000040d0d7207 */ /* 0x000fe40000000000 */
[----:B------:R-:W-:Y:S01]  /*90d0*/  SEL R5, R11, R90, !P1 ;  /* 0x0000005a0b057207 */ /* 0x000fe20004800000 */
[----:B------:R-:W-:-:S05]  /*90e0*/  @!P0 IMAD.MOV R12, RZ, RZ, -R12 ;  /* 0x000000ffff0c8224 */ /* 0x000fca00078e0a0c */
[----:B------:R-:W0:Y:S02]  /*90f0*/  FLO.U32 R5, R5 ;  /* 0x0000000500057300 */ /* 0x000e2400000e0000 */
[C---:B0-----:R-:W-:Y:S02]  /*9100*/  IADD3 R8, PT, PT, -R5.reuse, 0x1f, RZ ;  /* 0x0000001f05087810 */ /* 0x041fe40007ffe1ff */
[----:B------:R-:W-:-:S03]  /*9110*/  IADD3 R10, PT, PT, -R5, 0x3f, RZ ;  /* 0x0000003f050a7810 */ /* 0x000fc60007ffe1ff */
[----:B------:R-:W-:-:S05]  /*9120*/  @P1 IMAD.MOV R10, RZ, RZ, R8 ;  /* 0x000000ffff0a1224 */ /* 0x000fca00078e0208 */
[----:B------:R-:W-:-:S13]  /*9130*/  ISETP.NE.AND P1, PT, R10, RZ, PT ;  /* 0x000000ff0a00720c */ /* 0x000fda0003f25270 */
[----:B------:R-:W-:Y:S05]  /*9140*/  @!P1 BRA `(.L_x_187) ;  /* 0x0000000000289947 */ /* 0x000fea0003800000 */
[--C-:B------:R-:W-:Y:S02]  /*9150*/  SHF.R.U64 R8, R12, 0x1, R13.reuse ;  /* 0x000000010c087819 */ /* 0x100fe4000000120d */
[C---:B------:R-:W-:Y:S02]  /*9160*/  LOP3.LUT R4, R10.reuse, 0x3f, RZ, 0xc0, !PT ;  /* 0x0000003f0a047812 */ /* 0x040fe400078ec0ff */
[----:B------:R-:W-:Y:S02]  /*9170*/  SHF.R.U32.HI R12, RZ, 0x1, R13 ;  /* 0x00000001ff0c7819 */ /* 0x000fe4000001160d */
[----:B------:R-:W-:Y:S02]  /*9180*/  LOP3.LUT R5, R10, 0x3f, RZ, 0xc, !PT ;  /* 0x0000003f0a057812 */ /* 0x000fe400078e0cff */
[CC--:B------:R-:W-:Y:S02]  /*9190*/  SHF.L.U64.HI R90, R11.reuse, R4.reuse, R90 ;  /* 0x000000040b5a7219 */ /* 0x0c0fe4000001025a */
[----:B------:R-:W-:-:S02]  /*91a0*/  SHF.L.U32 R9, R11, R4, RZ ;  /* 0x000000040b097219 */ /* 0x000fc400000006ff */
[-CC-:B------:R-:W-:Y:S02]  /*91b0*/  SHF.R.U64 R4, R8, R5.reuse, R12.reuse ;  /* 0x0000000508047219 */ /* 0x180fe4000000120c */
[----:B------:R-:W-:Y:S02]  /*91c0*/  SHF.R.U32.HI R5, RZ, R5, R12 ;  /* 0x00000005ff057219 */ /* 0x000fe4000001160c */
[----:B------:R-:W-:Y:S02]  /*91d0*/  LOP3.LUT R11, R9, R4, RZ, 0xfc, !PT ;  /* 0x00000004090b7212 */ /* 0x000fe400078efcff */
[----:B------:R-:W-:-:S07]  /*91e0*/  LOP3.LUT R90, R90, R5, RZ, 0xfc, !PT ;  /* 0x000000055a5a7212 */ /* 0x000fce00078efcff */
.L_x_187:
[----:B------:R-:W-:Y:S05]  /*91f0*/  BSYNC.RECONVERGENT B0 ;  /* 0x0000000000007941 */ /* 0x000fea0003800200 */
.L_x_186:
[----:B------:R-:W-:Y:S01]  /*9200*/  IMAD.WIDE.U32 R8, R11, 0x2168c235, RZ ;  /* 0x2168c2350b087825 */ /* 0x000fe200078e00ff */
[----:B------:R-:W-:-:S03]  /*9210*/  SHF.R.U32.HI R7, RZ, 0x1e, R7 ;  /* 0x0000001eff077819 */ /* 0x000fc60000011607 */
[----:B------:R-:W-:Y:S01]  /*9220*/  IMAD.MOV.U32 R5, RZ, RZ, RZ ;  /* 0x000000ffff057224 */ /* 0x000fe200078e00ff */
[----:B------:R-:W-:Y:S01]  /*9230*/  MOV R4, R9 ;  /* 0x0000000900047202 */ /* 0x000fe20000000f00 */
[----:B------:R-:W-:Y:S01]  /*9240*/  IMAD.HI.U32 R9, R90, -0x36f0255e, RZ ;  /* 0xc90fdaa25a097827 */ /* 0x000fe200078e00ff */
[----:B------:R-:W-:Y:S02]  /*9250*/  IADD3 RZ, P1, PT, R8, R8, RZ ;  /* 0x0000000808ff7210 */ /* 0x000fe40007f3e0ff */
[----:B------:R-:W-:Y:S01]  /*9260*/  LEA.HI R6, R6, R7, RZ, 0x1 ;  /* 0x0000000706067211 */ /* 0x000fe200078f08ff */
[----:B------:R-:W-:-:S04]  /*9270*/  IMAD.WIDE.U32 R4, R11, -0x36f0255e, R4 ;  /* 0xc90fdaa20b047825 */ /* 0x000fc800078e0004 */
[C---:B------:R-:W-:Y:S02]  /*9280*/  IMAD R11, R90.reuse, -0x36f0255e, RZ ;  /* 0xc90fdaa25a0b7824 */ /* 0x040fe400078e02ff */
[----:B------:R-:W-:-:S04]  /*9290*/  IMAD.WIDE.U32 R4, P3, R90, 0x2168c235, R4 ;  /* 0x2168c2355a047825 */ /* 0x000fc80007860004 */
[----:B------:R-:W-:Y:S01]  /*92a0*/  IMAD.X R8, RZ, RZ, R9, P3 ;  /* 0x000000ffff087224 */ /* 0x000fe200018e0609 */
[----:B------:R-:W-:Y:S02]  /*92b0*/  IADD3 R5, P3, PT, R11, R5, RZ ;  /* 0x000000050b057210 */ /* 0x000fe40007f7e0ff */
[----:B------:R-:W-:Y:S02]  /*92c0*/  IADD3.X RZ, P1, PT, R4, R4, RZ, P1, !PT ;  /* 0x0000000404ff7210 */ /* 0x000fe40000f3e4ff */
[C---:B------:R-:W-:Y:S01]  /*92d0*/  ISETP.GT.U32.AND P4, PT, R5.reuse, RZ, PT ;  /* 0x000000ff0500720c */ /* 0x040fe20003f84070 */
[----:B------:R-:W-:Y:S01]  /*92e0*/  IMAD.X R8, RZ, RZ, R8, P3 ;  /* 0x000000ffff087224 */ /* 0x000fe200018e0608 */
[----:B------:R-:W-:-:S04]  /*92f0*/  IADD3.X R4, P3, PT, R5, R5, RZ, P1, !PT ;  /* 0x0000000505047210 */ /* 0x000fc80000f7e4ff */
[C---:B------:R-:W-:Y:S02]  /*9300*/  ISETP.GT.AND.EX P1, PT, R8.reuse, RZ, PT, P4 ;  /* 0x000000ff0800720c */ /* 0x040fe40003f24340 */
[-C--:B------:R-:W-:Y:S02]  /*9310*/  IADD3.X R9, PT, PT, R8, R8.reuse, RZ, P3, !PT ;  /* 0x0000000808097210 */ /* 0x080fe40001ffe4ff */
[----:B------:R-:W-:Y:S02]  /*9320*/  SEL R4, R4, R5, P1 ;  /* 0x0000000504047207 */ /* 0x000fe40000800000 */
[----:B------:R-:W-:Y:S02]  /*9330*/  SEL R9, R9, R8, P1 ;  /* 0x0000000809097207 */ /* 0x000fe40000800000 */
[----:B------:R-:W-:Y:S02]  /*9340*/  IADD3 R8, P3, PT, R4, 0x1, RZ ;  /* 0x0000000104087810 */ /* 0x000fe40007f7e0ff */
[----:B------:R-:W-:-:S02]  /*9350*/  SEL R5, RZ, 0xffffffff, !P1 ;  /* 0xffffffffff057807 */ /* 0x000fc40004800000 */
[----:B------:R-:W-:Y:S01]  /*9360*/  LOP3.LUT P1, R4, R57, 0x80000000, RZ, 0xc0, !PT ;  /* 0x8000000039047812 */ /* 0x000fe2000782c0ff */
[----:B------:R-:W-:Y:S02]  /*9370*/  IMAD.X R9, RZ, RZ, R9, P3 ;  /* 0x000000ffff097224 */ /* 0x000fe400018e0609 */
[----:B------:R-:W-:Y:S01]  /*9380*/  IMAD.IADD R5, R5, 0x1, -R10 ;  /* 0x0000000105057824 */ /* 0x000fe200078e0a0a */
[----:B------:R-:W-:Y:S02]  /*9390*/  @!P0 LOP3.LUT R4, R4, 0x80000000, RZ, 0x3c, !PT ;  /* 0x8000000004048812 */ /* 0x000fe400078e3cff */
[----:B------:R-:W-:Y:S01]  /*93a0*/  SHF.R.U64 R8, R8, 0xa, R9 ;  /* 0x0000000a08087819 */ /* 0x000fe20000001209 */
[----:B------:R-:W-:-:S03]  /*93b0*/  IMAD.SHL.U32 R5, R5, 0x100000, RZ ;  /* 0x0010000005057824 */ /* 0x000fc600078e00ff */
[----:B------:R-:W-:-:S03]  /*93c0*/  IADD3 R8, P3, PT, R8, 0x1, RZ ;  /* 0x0000000108087810 */ /* 0x000fc60007f7e0ff */
[----:B------:R-:W-:Y:S02]  /*93d0*/  @P1 IADD3 R6, PT, PT, -R6, RZ, RZ ;  /* 0x000000ff06061210 */ /* 0x000fe40007ffe1ff */
[----:B------:R-:W-:-:S04]  /*93e0*/  LEA.HI.X R9, R9, RZ, RZ, 0x16, P3 ;  /* 0x000000ff09097211 */ /* 0x000fc800018fb4ff */
[--C-:B------:R-:W-:Y:S02]  /*93f0*/  SHF.R.U64 R8, R8, 0x1, R9.reuse ;  /* 0x0000000108087819 */ /* 0x100fe40000001209 */
[----:B------:R-:W-:Y:S02]  /*9400*/  SHF.R.U32.HI R10, RZ, 0x1, R9 ;  /* 0x00000001ff0a7819 */ /* 0x000fe40000011609 */
[----:B------:R-:W-:-:S04]  /*9410*/  IADD3 R94, P3, P4, RZ, RZ, R8 ;  /* 0x000000ffff5e7210 */ /* 0x000fc80007c7e008 */
[----:B------:R-:W-:-:S04]  /*9420*/  IADD3.X R5, PT, PT, R5, 0x3fe00000, R10, P3, P4 ;  /* 0x3fe0000005057810 */ /* 0x000fc80001fe840a */
[----:B------:R-:W-:-:S07]  /*9430*/  LOP3.LUT R95, R5, R4, RZ, 0xfc, !PT ;  /* 0x00000004055f7212 */ /* 0x000fce00078efcff */
.L_x_181:
[----:B------:R-:W-:Y:S02]  /*9440*/  IMAD.MOV.U32 R15, RZ, RZ, 0x0 ;  /* 0x00000000ff0f7424 */ /* 0x000fe400078e00ff */
[----:B------:R-:W-:Y:S02]  /*9450*/  IMAD.MOV.U32 R4, RZ, RZ, R6 ;  /* 0x000000ffff047224 */ /* 0x000fe400078e0006 */
[----:B------:R-:W-:Y:S05]  /*9460*/  RET.REL.NODEC R14 `(_Z9propagateP24curandStatePhilox4_32_10PdS1_S1_S1_S1_iiddjjdjdjPKdS3_S3_S3_S3_d) ;  /* 0xffffff680ee47950 */ /* 0x000fea0003c3ffff */
.L_x_188:
        /* <DEDUP_REMOVED lines=9> */
.L_x_196:


//--------------------- .text._Z12setup_kernelP24curandStatePhilox4_32_10m --------------------------
	.section	.text._Z12setup_kernelP24curandStatePhilox4_32_10m,"ax",@progbits
	.align	128
        .global         _Z12setup_kernelP24curandStatePhilox4_32_10m
        .type           _Z12setup_kernelP24curandStatePhilox4_32_10m,@function
        .size           _Z12setup_kernelP24curandStatePhilox4_32_10m,(.L_x_200 - _Z12setup_kernelP24curandStatePhilox4_32_10m)
        .other          _Z12setup_kernelP24curandStatePhilox4_32_10m,@"STO_CUDA_ENTRY STV_DEFAULT"
_Z12setup_kernelP24curandStatePhilox4_32_10m:
.text._Z12setup_kernelP24curandStatePhilox4_32_10m:
[----:B------:R-:W-:Y:S01]  /*0000*/  LDC R1, c[0x0][0x37c] ;  /* 0x0000df00ff017b82 */ /* 0x000fe20000000800 */
[----:B------:R-:W0:Y:S01]  /*0010*/  S2R R6, SR_TID.X ;  /* 0x0000000000067919 */ /* 0x000e220000002100 */
[----:B------:R-:W0:Y:S06]  /*0020*/  LDCU UR4, c[0x0][0x360] ;  /* 0x00006c00ff0477ac */ /* 0x000e2c0008000800 */
[----:B------:R-:W1:Y:S01]  /*0030*/  LDC.64 R2, c[0x0][0x388] ;  /* 0x0000e200ff027b82 */ /* 0x000e620000000a00 */
[----:B------:R-:W0:Y:S07]  /*0040*/  S2R R5, SR_CTAID.X ;  /* 0x0000000000057919 */ /* 0x000e2e0000002500 */
[----:B------:R-:W2:Y:S01]  /*0050*/  LDC.64 R16, c[0x0][0x380] ;  /* 0x0000e000ff107b82 */ /* 0x000ea20000000a00 */
[----:B-1----:R-:W-:-:S02]  /*0060*/  VIADD R9, R3, 0xbb67ae85 ;  /* 0xbb67ae8503097836 */ /* 0x002fc40000000000 */
[----:B0-----:R-:W-:Y:S01]  /*0070*/  IMAD R6, R5, UR4, R6 ;  /* 0x0000000405067c24 */ /* 0x001fe2000f8e0206 */
[----:B------:R-:W0:Y:S03]  /*0080*/  LDCU.64 UR4, c[0x0][0x358] ;  /* 0x00006b00ff0477ac */ /* 0x000e260008000a00 */
[----:B------:R-:W-:Y:S01]  /*0090*/  IMAD.WIDE.U32 R10, R6, -0x326172a9, RZ ;  /* 0xcd9e8d57060a7825 */ /* 0x000fe200078e00ff */
[----:B------:R-:W-:-:S03]  /*00a0*/  SHF.R.S32.HI R7, RZ, 0x1f, R6 ;  /* 0x0000001fff077819 */ /* 0x000fc60000011406 */
[----:B--2---:R-:W-:Y:S01]  /*00b0*/  IMAD.WIDE R16, R6, 0x40, R16 ;  /* 0x0000004006107825 */ /* 0x004fe200078e0210 */
[----:B------:R-:W-:Y:S02]  /*00c0*/  LOP3.LUT R4, R11, R2, RZ, 0x3c, !PT ;  /* 0x000000020b047212 */ /* 0x000fe400078e3cff */
[----:B------:R-:W-:Y:S02]  /*00d0*/  LOP3.LUT R12, R7, R3, RZ, 0x3c, !PT ;  /* 0x00000003070c7212 */ /* 0x000fe400078e3cff */
[----:B------:R-:W-:Y:S01]  /*00e0*/  IADD3 R11, PT, PT, R2, 0x3c6ef372, RZ ;  /* 0x3c6ef372020b7810 */ /* 0x000fe20007ffe0ff */
[----:B------:R-:W-:-:S04]  /*00f0*/  IMAD.WIDE.U32 R4, R4, -0x2daee0ad, RZ ;  /* 0xd2511f5304047825 */ /* 0x000fc800078e00ff */
[----:B------:R-:W-:Y:S01]  /*0100*/  IMAD.WIDE.U32 R12, R12, -0x326172a9, RZ ;  /* 0xcd9e8d570c0c7825 */ /* 0x000fe200078e00ff */
[----:B------:R-:W-:Y:S01]  /*0110*/  LOP3.LUT R9, R9, R5, RZ, 0x3c, !PT ;  /* 0x0000000509097212 */ /* 0x000fe200078e3cff */
[----:B0-----:R-:W-:Y:S02]  /*0120*/  STG.E.64 desc[UR4][R16.64+0x30], RZ ;  /* 0x000030ff10007986 */ /* 0x001fe4000c101b04 */
[----:B------:R-:W-:Y:S02]  /*0130*/  VIADD R5, R2, 0x9e3779b9 ;  /* 0x9e3779b902057836 */ /* 0x000fe40000000000 */
[----:B------:R-:W-:Y:S01]  /*0140*/  IMAD.WIDE.U32 R8, R9, -0x326172a9, RZ ;  /* 0xcd9e8d5709087825 */ /* 0x000fe200078e00ff */
[----:B------:R-:W-:Y:S02]  /*0150*/  STG.E.64 desc[UR4][R16.64+0x38], RZ ;  /* 0x000038ff10007986 */ /* 0x000fe4000c101b04 */
[----:B------:R-:W-:Y:S02]  /*0160*/  LOP3.LUT R5, R5, R10, R13, 0x96, !PT ;  /* 0x0000000a05057212 */ /* 0x000fe400078e960d */
[----:B------:R-:W-:Y:S01]  /*0170*/  LOP3.LUT R11, R9, R12, R11, 0x96, !PT ;  /* 0x0000000c090b7212 */ /* 0x000fe200078e960b */
[----:B------:R-:W-:-:S02]  /*0180*/  VIADD R9, R3, 0x76cf5d0a ;  /* 0x76cf5d0a03097836 */ /* 0x000fc40000000000 */
[----:B------:R-:W-:Y:S01]  /*0190*/  IMAD.WIDE.U32 R12, R5, -0x2daee0ad, RZ ;  /* 0xd2511f53050c7825 */ /* 0x000fe200078e00ff */
[----:B------:R-:W-:-:S03]  /*01a0*/  IADD3 R5, PT, PT, R3, 0x32370b8f, RZ ;  /* 0x32370b8f03057810 */ /* 0x000fc60007ffe0ff */
[----:B------:R-:W-:Y:S01]  /*01b0*/  IMAD.WIDE.U32 R10, R11, -0x2daee0ad, RZ ;  /* 0xd2511f530b0a7825 */ /* 0x000fe200078e00ff */
[----:B------:R-:W-:-:S04]  /*01c0*/  LOP3.LUT R9, R13, R4, R9, 0x96, !PT ;  /* 0x000000040d097212 */ /* 0x000fc800078e9609 */
[----:B------:R-:W-:Y:S01]  /*01d0*/  LOP3.LUT R5, R11, R12, R5, 0x96, !PT ;  /* 0x0000000c0b057212 */ /* 0x000fe200078e9605 */
[C---:B------:R-:W-:Y:S02]  /*01e0*/  VIADD R11, R2.reuse, 0xdaa66d2b ;  /* 0xdaa66d2b020b7836 */ /* 0x040fe40000000000 */
[----:B------:R-:W-:Y:S01]  /*01f0*/  IMAD.WIDE.U32 R12, R9, -0x326172a9, RZ ;  /* 0xcd9e8d57090c7825 */ /* 0x000fe200078e00ff */
[----:B------:R-:W-:-:S03]  /*0200*/  IADD3 R9, PT, PT, R2, 0x78dde6e4, RZ ;  /* 0x78dde6e402097810 */ /* 0x000fc60007ffe0ff */
[----:B------:R-:W-:Y:S01]  /*0210*/  IMAD.WIDE.U32 R4, R5, -0x326172a9, RZ ;  /* 0xcd9e8d5705047825 */ /* 0x000fe200078e00ff */
[----:B------:R-:W-:-:S04]  /*0220*/  LOP3.LUT R11, R13, R8, R11, 0x96, !PT ;  /* 0x000000080d0b7212 */ /* 0x000fc800078e960b */
[----:B------:R-:W-:Y:S01]  /*0230*/  LOP3.LUT R9, R5, R12, R9, 0x96, !PT ;  /* 0x0000000c05097212 */ /* 0x000fe200078e9609 */
[----:B------:R-:W-:Y:S02]  /*0240*/  VIADD R5, R3, 0xed9eba14 ;  /* 0xed9eba1403057836 */ /* 0x000fe40000000000 */
[----:B------:R-:W-:Y:S01]  /*0250*/  IMAD.WIDE.U32 R12, R11, -0x2daee0ad, RZ ;  /* 0xd2511f530b0c7825 */ /* 0x000fe200078e00ff */
[----:B------:R-:W-:-:S03]  /*0260*/  IADD3 R11, PT, PT, R3, -0x56f99767, RZ ;  /* 0xa9066899030b7810 */ /* 0x000fc60007ffe0ff */
[----:B------:R-:W-:Y:S01]  /*0270*/  IMAD.WIDE.U32 R8, R9, -0x2daee0ad, RZ ;  /* 0xd2511f5309087825 */ /* 0x000fe200078e00ff */
[----:B------:R-:W-:-:S04]  /*0280*/  LOP3.LUT R5, R13, R10, R5, 0x96, !PT ;  /* 0x0000000a0d057212 */ /* 0x000fc800078e9605 */
[----:B------:R-:W-:Y:S01]  /*0290*/  LOP3.LUT R11, R9, R12, R11, 0x96, !PT ;  /* 0x0000000c090b7212 */ /* 0x000fe200078e960b */
[C---:B------:R-:W-:Y:S02]  /*02a0*/  VIADD R9, R2.reuse, 0x1715609d ;  /* 0x1715609d02097836 */ /* 0x040fe40000000000 */
[----:B------:R-:W-:Y:S01]  /*02b0*/  IMAD.WIDE.U32 R12, R5, -0x326172a9, RZ ;  /* 0xcd9e8d57050c7825 */ /* 0x000fe200078e00ff */
[----:B------:R-:W-:-:S03]  /*02c0*/  IADD3 R5, PT, PT, R2, -0x4ab325aa, RZ ;  /* 0xb54cda5602057810 */ /* 0x000fc60007ffe0ff */
[----:B------:R-:W-:Y:S01]  /*02d0*/  IMAD.WIDE.U32 R10, R11, -0x326172a9, RZ ;  /* 0xcd9e8d570b0a7825 */ /* 0x000fe200078e00ff */
[----:B------:R-:W-:-:S04]  /*02e0*/  LOP3.LUT R9, R13, R4, R9, 0x96, !PT ;  /* 0x000000040d097212 */ /* 0x000fc800078e9609 */
[----:B------:R-:W-:Y:S01]  /*02f0*/  LOP3.LUT R5, R11, R12, R5, 0x96, !PT ;  /* 0x0000000c0b057212 */ /* 0x000fe200078e9605 */
[----:B------:R-:W-:Y:S02]  /*0300*/  VIADD R11, R3, 0x646e171e ;  /* 0x646e171e030b7836 */ /* 0x000fe40000000000 */
[----:B------:R-:W-:Y:S01]  /*0310*/  IMAD.WIDE.U32 R12, R9, -0x2daee0ad, RZ ;  /* 0xd2511f53090c7825 */ /* 0x000fe200078e00ff */
[----:B------:R-:W-:-:S03]  /*0320*/  IADD3 R9, PT, PT, R3, 0x1fd5c5a3, RZ ;  /* 0x1fd5c5a303097810 */ /* 0x000fc60007ffe0ff */
[----:B------:R-:W-:Y:S01]  /*0330*/  IMAD.WIDE.U32 R4, R5, -0x2daee0ad, RZ ;  /* 0xd2511f5305047825 */ /* 0x000fe200078e00ff */
[----:B------:R-:W-:Y:S02]  /*0340*/  LOP3.LUT R8, R13, R8, R11, 0x96, !PT ;  /* 0x000000080d087212 */ /* 0x000fe400078e960b */
[C---:B------:R-:W-:Y:S02]  /*0350*/  IADD3 R11, PT, PT, R2.reuse, -0xe443238, RZ ;  /* 0xf1bbcdc8020b7810 */ /* 0x040fe40007ffe0ff */
[----:B------:R-:W-:Y:S01]  /*0360*/  LOP3.LUT R12, R5, R12, R9, 0x96, !PT ;  /* 0x0000000c050c7212 */ /* 0x000fe200078e9609 */
[----:B------:R-:W-:Y:S02]  /*0370*/  VIADD R5, R2, 0x5384540f ;  /* 0x5384540f02057836 */ /* 0x000fe40000000000 */
[----:B------:R-:W-:-:S04]  /*0380*/  IMAD.WIDE.U32 R8, R8, -0x326172a9, RZ ;  /* 0xcd9e8d5708087825 */ /* 0x000fc800078e00ff */
[----:B------:R-:W-:Y:S01]  /*0390*/  IMAD.WIDE.U32 R12, R12, -0x326172a9, RZ ;  /* 0xcd9e8d570c0c7825 */ /* 0x000fe200078e00ff */
[----:B------:R-:W-:-:S03]  /*03a0*/  LOP3.LUT R5, R9, R10, R5, 0x96, !PT ;  /* 0x0000000a09057212 */ /* 0x000fc600078e9605 */
[----:B------:R-:W-:Y:S01]  /*03b0*/  VIADD R9, R3, 0xdb3d7428 ;  /* 0xdb3d742803097836 */ /* 0x000fe20000000000 */
[----:B------:R-:W-:Y:S01]  /*03c0*/  LOP3.LUT R11, R13, R8, R11, 0x96, !PT ;  /* 0x000000080d0b7212 */ /* 0x000fe200078e960b */
[----:B------:R-:W-:Y:S01]  /*03d0*/  IMAD.WIDE.U32 R14, R5, -0x2daee0ad, RZ ;  /* 0xd2511f53050e7825 */ /* 0x000fe200078e00ff */
[----:B------:R-:W-:Y:S02]  /*03e0*/  IADD3 R5, PT, PT, R3, -0x695add53, RZ ;  /* 0x96a522ad03057810 */ /* 0x000fe40007ffe0ff */
[----:B------:R-:W-:Y:S01]  /*03f0*/  MOV R8, R2 ;  /* 0x0000000200087202 */ /* 0x000fe20000000f00 */
[----:B------:R-:W-:Y:S01]  /*0400*/  IMAD.WIDE.U32 R18, R11, -0x2daee0ad, RZ ;  /* 0xd2511f530b127825 */ /* 0x000fe200078e00ff */
[----:B------:R-:W-:Y:S02]  /*0410*/  LOP3.LUT R9, R15, R4, R9, 0x96, !PT ;  /* 0x000000040f097212 */ /* 0x000fe400078e9609 */
[----:B------:R-:W-:Y:S01]  /*0420*/  CS2R R10, SRZ ;  /* 0x00000000000a7805 */ /* 0x000fe2000001ff00 */
[----:B------:R-:W-:Y:S01]  /*0430*/  VIADD R13, R2, 0x8ff34781 ;  /* 0x8ff34781020d7836 */ /* 0x000fe20000000000 */
[----:B------:R-:W-:Y:S01]  /*0440*/  LOP3.LUT R14, R19, R14, R5, 0x96, !PT ;  /* 0x0000000e130e7212 */ /* 0x000fe200078e9605 */
[----:B------:R-:W-:Y:S01]  /*0450*/  IMAD.WIDE.U32 R20, R9, -0x326172a9, RZ ;  /* 0xcd9e8d5709147825 */ /* 0x000fe200078e00ff */
[----:B------:R-:W-:-:S02]  /*0460*/  CS2R R4, SRZ ;  /* 0x0000000000047805 */ /* 0x000fc4000001ff00 */
[----:B------:R-:W-:Y:S01]  /*0470*/  MOV R15, R18 ;  /* 0x00000012000f7202 */ /* 0x000fe20000000f00 */
[----:B------:R-:W-:Y:S01]  /*0480*/  IMAD.MOV.U32 R9, RZ, RZ, R3 ;  /* 0x000000ffff097224 */ /* 0x000fe200078e0003 */
[----:B------:R-:W-:Y:S01]  /*0490*/  LOP3.LUT R12, R21, R12, R13, 0x96, !PT ;  /* 0x0000000c150c7212 */ /* 0x000fe200078e960d */
[----:B------:R-:W-:Y:S01]  /*04a0*/  IMAD.MOV.U32 R13, RZ, RZ, R20 ;  /* 0x000000ffff0d7224 */ /* 0x000fe200078e0014 */
[----:B------:R-:W-:Y:S04]  /*04b0*/  STG.E.128 desc[UR4][R16.64], R4 ;  /* 0x0000000410007986 */ /* 0x000fe8000c101d04 */
[----:B------:R-:W-:Y:S04]  /*04c0*/  STG.E.128 desc[UR4][R16.64+0x20], R8 ;  /* 0x0000200810007986 */ /* 0x000fe8000c101d04 */
[----:B------:R-:W-:Y:S01]  /*04d0*/  STG.E.128 desc[UR4][R16.64+0x10], R12 ;  /* 0x0000100c10007986 */ /* 0x000fe2000c101d04 */
[----:B------:R-:W-:Y:S05]  /*04e0*/  EXIT ;  /* 0x000000000000794d */ /* 0x000fea0003800000 */
.L_x_189:
        /* <DEDUP_REMOVED lines=9> */
.L_x_200:


//--------------------- .nv.global.init           --------------------------
	.section	.nv.global.init,"aw",@progbits
	.align	16
.nv.global.init:
	.type		__cudart_sin_cos_coeffs,@object
	.size		__cudart_sin_cos_coeffs,(__cudart_i2opi_d - __cudart_sin_cos_coeffs)
__cudart_sin_cos_coeffs:
        /*0000*/ 	.byte	0x46, 0xd2, 0xb0, 0x2c, 0xf1, 0xe5, 0x5a, 0xbe, 0x92, 0xe3, 0xac, 0x69, 0xe3, 0x1d, 0xc7, 0x3e
        /*0010*/ 	.byte	0xa1, 0x62, 0xdb, 0x19, 0xa0, 0x01, 0x2a, 0xbf, 0x18, 0x08, 0x11, 0x11, 0x11, 0x11, 0x81, 0x3f
        /*0020*/ 	.byte	0x54, 0x55, 0x55, 0x55, 0x55, 0x55, 0xc5, 0xbf, 0x00, 0x00, 0x00, 0x00, 0x00, 0x00, 0x00, 0x00
        /*0030*/ 	.byte	0x00, 0x00, 0x00, 0x00, 0x00, 0x00, 0x00, 0x00, 0x64, 0x81, 0xfd, 0x20, 0x83, 0xff, 0xa8, 0xbd
        /*0040*/ 	.byte	0x28, 0x85, 0xef, 0xc1, 0xa7, 0xee, 0x21, 0x3e, 0xd9, 0xe6, 0x06, 0x8e, 0x4f, 0x7e, 0x92, 0xbe
        /*0050*/ 	.byte	0xe9, 0xbc, 0xdd, 0x19, 0xa0, 0x01, 0xfa, 0x3e, 0x47, 0x5d, 0xc1, 0x16, 0x6c, 0xc1, 0x56, 0xbf
        /*0060*/ 	.byte	0x51, 0x55, 0x55, 0x55, 0x55, 0x55, 0xa5, 0x3f, 0x00, 0x00, 0x00, 0x00, 0x00, 0x00, 0xe0, 0xbf
        /*0070*/ 	.byte	0x00, 0x00, 0x00, 0x00, 0x00, 0x00, 0xf0, 0x3f, 0x00, 0x00, 0x00, 0x00, 0x00, 0x00, 0x00, 0x00
	.type		__cudart_i2opi_d,@object
	.size		__cudart_i2opi_d,(mrg32k3aM1SubSeq - __cudart_i2opi_d)
__cudart_i2opi_d:
        /* <DEDUP_REMOVED lines=9> */
	.type		mrg32k3aM1SubSeq,@object
	.size		mrg32k3aM1SubSeq,(mrg32k3aM2SubSeq - mrg32k3aM1SubSeq)
mrg32k3aM1SubSeq:
        /* <DEDUP_REMOVED lines=126> */
	.type		mrg32k3aM2SubSeq,@object
	.size		mrg32k3aM2SubSeq,(mrg32k3aM1 - mrg32k3aM2SubSeq)
mrg32k3aM2SubSeq:
        /* <DEDUP_REMOVED lines=126> */
	.type		mrg32k3aM1,@object
	.size		mrg32k3aM1,(mrg32k3aM1Seq - mrg32k3aM1)
mrg32k3aM1:
        /* <DEDUP_REMOVED lines=144> */
	.type		mrg32k3aM1Seq,@object
	.size		mrg32k3aM1Seq,(mrg32k3aM2 - mrg32k3aM1Seq)
mrg32k3aM1Seq:
        /* <DEDUP_REMOVED lines=144> */
	.type		mrg32k3aM2,@object
	.size		mrg32k3aM2,(mrg32k3aM2Seq - mrg32k3aM2)
mrg32k3aM2:
        /* <DEDUP_REMOVED lines=144> */
	.type		mrg32k3aM2Seq,@object
	.size		mrg32k3aM2Seq,(precalc_xorwow_matrix - mrg32k3aM2Seq)
mrg32k3aM2Seq:
        /* <DEDUP_REMOVED lines=144> */
	.type		precalc_xorwow_matrix,@object
	.size		precalc_xorwow_matrix,(precalc_xorwow_offset_matrix - precalc_xorwow_matrix)
precalc_xorwow_matrix:
        /* <DEDUP_REMOVED lines=6400> */
	.type		precalc_xorwow_offset_matrix,@object
	.size		precalc_xorwow_offset_matrix,($str - precalc_xorwow_offset_matrix)
precalc_xorwow_offset_matrix:
        /* <DEDUP_REMOVED lines=6400> */
	.type		$str,@object
	.size		$str,(.L_52 - $str)
$str:
        /*354d0*/ 	.byte	0x46, 0x72, 0x6f, 0x6d, 0x20, 0x6c, 0x61, 0x79, 0x65, 0x72, 0x20, 0x25, 0x75, 0x20, 0x74, 0x6f
        /*354e0*/ 	.byte	0x20, 0x6c, 0x61, 0x79, 0x65, 0x72, 0x20, 0x25, 0x75, 0x2e, 0x0a, 0x00
.L_52:


//--------------------- .nv.shared.reserved.0     --------------------------
	.section	.nv.shared.reserved.0,"aw",@nobits
	.weak		__nv_reservedSMEM_offset_0_alias
	.size		__nv_reservedSMEM_offset_0_alias, 0, 64
	.other		__nv_reservedSMEM_offset_0_alias,@"STO_CUDA_RESERVED_SHARED STV_DEFAULT"
__nv_reservedSMEM_offset_0_alias:
	.zero		0
	.zero		64


//--------------------- .nv.global                --------------------------
	.section	.nv.global,"aw",@nobits
.nv.global:
	.type		_ZN34_INTERNAL_4b5b4b38_4_k_cu_7f1e8bdc6thrust24THRUST_300001_SM_1000_NS3seqE,@object
	.size		_ZN34_INTERNAL_4b5b4b38_4_k_cu_7f1e8bdc6thrust24THRUST_300001_SM_1000_NS3seqE,(_ZN34_INTERNAL_4b5b4b38_4_k_cu_7f1e8bdc4cuda3std3__48in_placeE - _ZN34_INTERNAL_4b5b4b38_4_k_cu_7f1e8bdc6thrust24THRUST_300001_SM_1000_NS3seqE)
_ZN34_INTERNAL_4b5b4b38_4_k_cu_7f1e8bdc6thrust24THRUST_300001_SM_1000_NS3seqE:
	.zero		1
	.type		_ZN34_INTERNAL_4b5b4b38_4_k_cu_7f1e8bdc4cuda3std3__48in_placeE,@object
	.size		_ZN34_INTERNAL_4b5b4b38_4_k_cu_7f1e8bdc4cuda3std3__48in_placeE,(_ZN34_INTERNAL_4b5b4b38_4_k_cu_7f1e8bdc4cuda3std6ranges3__45__cpo4sizeE - _ZN34_INTERNAL_4b5b4b38_4_k_cu_7f1e8bdc4cuda3std3__48in_placeE)
_ZN34_INTERNAL_4b5b4b38_4_k_cu_7f1e8bdc4cuda3std3__48in_placeE:
	.zero		1
	.type		_ZN34_INTERNAL_4b5b4b38_4_k_cu_7f1e8bdc4cuda3std6ranges3__45__cpo4sizeE,@object
	.size		_ZN34_INTERNAL_4b5b4b38_4_k_cu_7f1e8bdc4cuda3std6ranges3__45__cpo4sizeE,(_ZN34_INTERNAL_4b5b4b38_4_k_cu_7f1e8bdc6thrust24THRUST_300001_SM_1000_NS12placeholders2_3E - _ZN34_INTERNAL_4b5b4b38_4_k_cu_7f1e8bdc4cuda3std6ranges3__45__cpo4sizeE)
_ZN34_INTERNAL_4b5b4b38_4_k_cu_7f1e8bdc4cuda3std6ranges3__45__cpo4sizeE:
	.zero		1
	.type		_ZN34_INTERNAL_4b5b4b38_4_k_cu_7f1e8bdc6thrust24THRUST_300001_SM_1000_NS12placeholders2_3E,@object
	.size		_ZN34_INTERNAL_4b5b4b38_4_k_cu_7f1e8bdc6thrust24THRUST_300001_SM_1000_NS12placeholders2_3E,(_ZN34_INTERNAL_4b5b4b38_4_k_cu_7f1e8bdc4cuda3std3__45__cpo6cbeginE - _ZN34_INTERNAL_4b5b4b38_4_k_cu_7f1e8bdc6thrust24THRUST_300001_SM_1000_NS12placeholders2_3E)
_ZN34_INTERNAL_4b5b4b38_4_k_cu_7f1e8bdc6thrust24THRUST_300001_SM_1000_NS12placeholders2_3E:
	.zero		1
	.type		_ZN34_INTERNAL_4b5b4b38_4_k_cu_7f1e8bdc4cuda3std3__45__cpo6cbeginE,@object
	.size		_ZN34_INTERNAL_4b5b4b38_4_k_cu_7f1e8bdc4cuda3std3__45__cpo6cbeginE,(_ZN34_INTERNAL_4b5b4b38_4_k_cu_7f1e8bdc4cuda3std6ranges3__45__cpo6cbeginE - _ZN34_INTERNAL_4b5b4b38_4_k_cu_7f1e8bdc4cuda3std3__45__cpo6cbeginE)
_ZN34_INTERNAL_4b5b4b38_4_k_cu_7f1e8bdc4cuda3std3__45__cpo6cbeginE:
	.zero		1
	.type		_ZN34_INTERNAL_4b5b4b38_4_k_cu_7f1e8bdc4cuda3std6ranges3__45__cpo6cbeginE,@object
	.size		_ZN34_INTERNAL_4b5b4b38_4_k_cu_7f1e8bdc4cuda3std6ranges3__45__cpo6cbeginE,(_ZN34_INTERNAL_4b5b4b38_4_k_cu_7f1e8bdc6thrust24THRUST_300001_SM_1000_NS12placeholders2_7E - _ZN34_INTERNAL_4b5b4b38_4_k_cu_7f1e8bdc4cuda3std6ranges3__45__cpo6cbeginE)
_ZN34_INTERNAL_4b5b4b38_4_k_cu_7f1e8bdc4cuda3std6ranges3__45__cpo6cbeginE:
	.zero		1
	.type		_ZN34_INTERNAL_4b5b4b38_4_k_cu_7f1e8bdc6thrust24THRUST_300001_SM_1000_NS12placeholders2_7E,@object
	.size		_ZN34_INTERNAL_4b5b4b38_4_k_cu_7f1e8bdc6thrust24THRUST_300001_SM_1000_NS12placeholders2_7E,(_ZN34_INTERNAL_4b5b4b38_4_k_cu_7f1e8bdc4cuda3std3__45__cpo7crbeginE - _ZN34_INTERNAL_4b5b4b38_4_k_cu_7f1e8bdc6thrust24THRUST_300001_SM_1000_NS12placeholders2_7E)
_ZN34_INTERNAL_4b5b4b38_4_k_cu_7f1e8bdc6thrust24THRUST_300001_SM_1000_NS12placeholders2_7E:
	.zero		1
	.type		_ZN34_INTERNAL_4b5b4b38_4_k_cu_7f1e8bdc4cuda3std3__45__cpo7crbeginE,@object
	.size		_ZN34_INTERNAL_4b5b4b38_4_k_cu_7f1e8bdc4cuda3std3__45__cpo7crbeginE,(_ZN34_INTERNAL_4b5b4b38_4_k_cu_7f1e8bdc4cuda3std6ranges3__45__cpo4nextE - _ZN34_INTERNAL_4b5b4b38_4_k_cu_7f1e8bdc4cuda3std3__45__cpo7crbeginE)
_ZN34_INTERNAL_4b5b4b38_4_k_cu_7f1e8bdc4cuda3std3__45__cpo7crbeginE:
	.zero		1
	.type		_ZN34_INTERNAL_4b5b4b38_4_k_cu_7f1e8bdc4cuda3std6ranges3__45__cpo4nextE,@object
	.size		_ZN34_INTERNAL_4b5b4b38_4_k_cu_7f1e8bdc4cuda3std6ranges3__45__cpo4nextE,(_ZN34_INTERNAL_4b5b4b38_4_k_cu_7f1e8bdc4cuda3std6ranges3__45__cpo4swapE - _ZN34_INTERNAL_4b5b4b38_4_k_cu_7f1e8bdc4cuda3std6ranges3__45__cpo4nextE)
_ZN34_INTERNAL_4b5b4b38_4_k_cu_7f1e8bdc4cuda3std6ranges3__45__cpo4nextE:
	.zero		1
	.type		_ZN34_INTERNAL_4b5b4b38_4_k_cu_7f1e8bdc4cuda3std6ranges3__45__cpo4swapE,@object
	.size		_ZN34_INTERNAL_4b5b4b38_4_k_cu_7f1e8bdc4cuda3std6ranges3__45__cpo4swapE,(_ZN34_INTERNAL_4b5b4b38_4_k_cu_7f1e8bdc6thrust24THRUST_300001_SM_1000_NS8cuda_cub10par_nosyncE - _ZN34_INTERNAL_4b5b4b38_4_k_cu_7f1e8bdc4cuda3std6ranges3__45__cpo4swapE)
_ZN34_INTERNAL_4b5b4b38_4_k_cu_7f1e8bdc4cuda3std6ranges3__45__cpo4swapE:
	.zero		1
	.type		_ZN34_INTERNAL_4b5b4b38_4_k_cu_7f1e8bdc6thrust24THRUST_300001_SM_1000_NS8cuda_cub10par_nosyncE,@object
	.size		_ZN34_INTERNAL_4b5b4b38_4_k_cu_7f1e8bdc6thrust24THRUST_300001_SM_1000_NS8cuda_cub10par_nosyncE,(_ZN34_INTERNAL_4b5b4b38_4_k_cu_7f1e8bdc6thrust24THRUST_300001_SM_1000_NS12placeholders2_9E - _ZN34_INTERNAL_4b5b4b38_4_k_cu_7f1e8bdc6thrust24THRUST_300001_SM_1000_NS8cuda_cub10par_nosyncE)
_ZN34_INTERNAL_4b5b4b38_4_k_cu_7f1e8bdc6thrust24THRUST_300001_SM_1000_NS8cuda_cub10par_nosyncE:
	.zero		1
	.type		_ZN34_INTERNAL_4b5b4b38_4_k_cu_7f1e8bdc6thrust24THRUST_300001_SM_1000_NS12placeholders2_9E,@object
	.size		_ZN34_INTERNAL_4b5b4b38_4_k_cu_7f1e8bdc6thrust24THRUST_300001_SM_1000_NS12placeholders2_9E,(_ZN34_INTERNAL_4b5b4b38_4_k_cu_7f1e8bdc4cuda3std3__436_GLOBAL__N__4b5b4b38_4_k_cu_7f1e8bdc6ignoreE - _ZN34_INTERNAL_4b5b4b38_4_k_cu_7f1e8bdc6thrust24THRUST_300001_SM_1000_NS12placeholders2_9E)
_ZN34_INTERNAL_4b5b4b38_4_k_cu_7f1e8bdc6thrust24THRUST_300001_SM_1000_NS12placeholders2_9E:
	.zero		1
	.type		_ZN34_INTERNAL_4b5b4b38_4_k_cu_7f1e8bdc4cuda3std3__436_GLOBAL__N__4b5b4b38_4_k_cu_7f1e8bdc6ignoreE,@object
	.size		_ZN34_INTERNAL_4b5b4b38_4_k_cu_7f1e8bdc4cuda3std3__436_GLOBAL__N__4b5b4b38_4_k_cu_7f1e8bdc6ignoreE,(_ZN34_INTERNAL_4b5b4b38_4_k_cu_7f1e8bdc4cuda3std6ranges3__45__cpo4dataE - _ZN34_INTERNAL_4b5b4b38_4_k_cu_7f1e8bdc4cuda3std3__436_GLOBAL__N__4b5b4b38_4_k_cu_7f1e8bdc6ignoreE)
_ZN34_INTERNAL_4b5b4b38_4_k_cu_7f1e8bdc4cuda3std3__436_GLOBAL__N__4b5b4b38_4_k_cu_7f1e8bdc6ignoreE:
	.zero		1
	.type		_ZN34_INTERNAL_4b5b4b38_4_k_cu_7f1e8bdc4cuda3std6ranges3__45__cpo4dataE,@object
	.size		_ZN34_INTERNAL_4b5b4b38_4_k_cu_7f1e8bdc4cuda3std6ranges3__45__cpo4dataE,(_ZN34_INTERNAL_4b5b4b38_4_k_cu_7f1e8bdc6thrust24THRUST_300001_SM_1000_NS12placeholders2_1E - _ZN34_INTERNAL_4b5b4b38_4_k_cu_7f1e8bdc4cuda3std6ranges3__45__cpo4dataE)
_ZN34_INTERNAL_4b5b4b38_4_k_cu_7f1e8bdc4cuda3std6ranges3__45__cpo4dataE:
	.zero		1
	.type		_ZN34_INTERNAL_4b5b4b38_4_k_cu_7f1e8bdc6thrust24THRUST_300001_SM_1000_NS12placeholders2_1E,@object
	.size		_ZN34_INTERNAL_4b5b4b38_4_k_cu_7f1e8bdc6thrust24THRUST_300001_SM_1000_NS12placeholders2_1E,(_ZN34_INTERNAL_4b5b4b38_4_k_cu_7f1e8bdc4cuda3std3__45__cpo5beginE - _ZN34_INTERNAL_4b5b4b38_4_k_cu_7f1e8bdc6thrust24THRUST_300001_SM_1000_NS12placeholders2_1E)
_ZN34_INTERNAL_4b5b4b38_4_k_cu_7f1e8bdc6thrust24THRUST_300001_SM_1000_NS12placeholders2_1E:
	.zero		1
	.type		_ZN34_INTERNAL_4b5b4b38_4_k_cu_7f1e8bdc4cuda3std3__45__cpo5beginE,@object
	.size		_ZN34_INTERNAL_4b5b4b38_4_k_cu_7f1e8bdc4cuda3std3__45__cpo5beginE,(_ZN34_INTERNAL_4b5b4b38_4_k_cu_7f1e8bdc4cuda3std6ranges3__45__cpo5beginE - _ZN34_INTERNAL_4b5b4b38_4_k_cu_7f1e8bdc4cuda3std3__45__cpo5beginE)
_ZN34_INTERNAL_4b5b4b38_4_k_cu_7f1e8bdc4cuda3std3__45__cpo5beginE:
	.zero		1
	.type		_ZN34_INTERNAL_4b5b4b38_4_k_cu_7f1e8bdc4cuda3std6ranges3__45__cpo5beginE,@object
	.size		_ZN34_INTERNAL_4b5b4b38_4_k_cu_7f1e8bdc4cuda3std6ranges3__45__cpo5beginE,(_ZN34_INTERNAL_4b5b4b38_4_k_cu_7f1e8bdc6thrust24THRUST_300001_SM_1000_NS12placeholders2_5E - _ZN34_INTERNAL_4b5b4b38_4_k_cu_7f1e8bdc4cuda3std6ranges3__45__cpo5beginE)
_ZN34_INTERNAL_4b5b4b38_4_k_cu_7f1e8bdc4cuda3std6ranges3__45__cpo5beginE:
	.zero		1
	.type		_ZN34_INTERNAL_4b5b4b38_4_k_cu_7f1e8bdc6thrust24THRUST_300001_SM_1000_NS12placeholders2_5E,@object
	.size		_ZN34_INTERNAL_4b5b4b38_4_k_cu_7f1e8bdc6thrust24THRUST_300001_SM_1000_NS12placeholders2_5E,(_ZN34_INTERNAL_4b5b4b38_4_k_cu_7f1e8bdc4cuda3std3__45__cpo6rbeginE - _ZN34_INTERNAL_4b5b4b38_4_k_cu_7f1e8bdc6thrust24THRUST_300001_SM_1000_NS12placeholders2_5E)
_ZN34_INTERNAL_4b5b4b38_4_k_cu_7f1e8bdc6thrust24THRUST_300001_SM_1000_NS12placeholders2_5E:
	.zero		1
	.type		_ZN34_INTERNAL_4b5b4b38_4_k_cu_7f1e8bdc4cuda3std3__45__cpo6rbeginE,@object
	.size		_ZN34_INTERNAL_4b5b4b38_4_k_cu_7f1e8bdc4cuda3std3__45__cpo6rbeginE,(_ZN34_INTERNAL_4b5b4b38_4_k_cu_7f1e8bdc4cuda3std6ranges3__45__cpo7advanceE - _ZN34_INTERNAL_4b5b4b38_4_k_cu_7f1e8bdc4cuda3std3__45__cpo6rbeginE)
_ZN34_INTERNAL_4b5b4b38_4_k_cu_7f1e8bdc4cuda3std3__45__cpo6rbeginE:
	.zero		1
	.type		_ZN34_INTERNAL_4b5b4b38_4_k_cu_7f1e8bdc4cuda3std6ranges3__45__cpo7advanceE,@object
	.size		_ZN34_INTERNAL_4b5b4b38_4_k_cu_7f1e8bdc4cuda3std6ranges3__45__cpo7advanceE,(_ZN34_INTERNAL_4b5b4b38_4_k_cu_7f1e8bdc4cuda3std3__47nulloptE - _ZN34_INTERNAL_4b5b4b38_4_k_cu_7f1e8bdc4cuda3std6ranges3__45__cpo7advanceE)
_ZN34_INTERNAL_4b5b4b38_4_k_cu_7f1e8bdc4cuda3std6ranges3__45__cpo7advanceE:
	.zero		1
	.type		_ZN34_INTERNAL_4b5b4b38_4_k_cu_7f1e8bdc4cuda3std3__47nulloptE,@object
	.size		_ZN34_INTERNAL_4b5b4b38_4_k_cu_7f1e8bdc4cuda3std3__47nulloptE,(_ZN34_INTERNAL_4b5b4b38_4_k_cu_7f1e8bdc4cuda3std6ranges3__45__cpo8distanceE - _ZN34_INTERNAL_4b5b4b38_4_k_cu_7f1e8bdc4cuda3std3__47nulloptE)
_ZN34_INTERNAL_4b5b4b38_4_k_cu_7f1e8bdc4cuda3std3__47nulloptE:
	.zero		1
	.type		_ZN34_INTERNAL_4b5b4b38_4_k_cu_7f1e8bdc4cuda3std6ranges3__45__cpo8distanceE,@object
	.size		_ZN34_INTERNAL_4b5b4b38_4_k_cu_7f1e8bdc4cuda3std6ranges3__45__cpo8distanceE,(_ZN34_INTERNAL_4b5b4b38_4_k_cu_7f1e8bdc6thrust24THRUST_300001_SM_1000_NS12placeholders3_10E - _ZN34_INTERNAL_4b5b4b38_4_k_cu_7f1e8bdc4cuda3std6ranges3__45__cpo8distanceE)
_ZN34_INTERNAL_4b5b4b38_4_k_cu_7f1e8bdc4cuda3std6ranges3__45__cpo8distanceE:
	.zero		1
	.type		_ZN34_INTERNAL_4b5b4b38_4_k_cu_7f1e8bdc6thrust24THRUST_300001_SM_1000_NS12placeholders3_10E,@object
	.size		_ZN34_INTERNAL_4b5b4b38_4_k_cu_7f1e8bdc6thrust24THRUST_300001_SM_1000_NS12placeholders3_10E,(_ZN34_INTERNAL_4b5b4b38_4_k_cu_7f1e8bdc4cuda3std3__419piecewise_constructE - _ZN34_INTERNAL_4b5b4b38_4_k_cu_7f1e8bdc6thrust24THRUST_300001_SM_1000_NS12placeholders3_10E)
_ZN34_INTERNAL_4b5b4b38_4_k_cu_7f1e8bdc6thrust24THRUST_300001_SM_1000_NS12placeholders3_10E:
	.zero		1
	.type		_ZN34_INTERNAL_4b5b4b38_4_k_cu_7f1e8bdc4cuda3std3__419piecewise_constructE,@object
	.size		_ZN34_INTERNAL_4b5b4b38_4_k_cu_7f1e8bdc4cuda3std3__419piecewise_constructE,(_ZN34_INTERNAL_4b5b4b38_4_k_cu_7f1e8bdc4cuda3std6ranges3__45__cpo5cdataE - _ZN34_INTERNAL_4b5b4b38_4_k_cu_7f1e8bdc4cuda3std3__419piecewise_constructE)
_ZN34_INTERNAL_4b5b4b38_4_k_cu_7f1e8bdc4cuda3std3__419piecewise_constructE:
	.zero		1
	.type		_ZN34_INTERNAL_4b5b4b38_4_k_cu_7f1e8bdc4cuda3std6ranges3__45__cpo5cdataE,@object
	.size		_ZN34_INTERNAL_4b5b4b38_4_k_cu_7f1e8bdc4cuda3std6ranges3__45__cpo5cdataE,(_ZN34_INTERNAL_4b5b4b38_4_k_cu_7f1e8bdc6thrust24THRUST_300001_SM_1000_NS12placeholders2_2E - _ZN34_INTERNAL_4b5b4b38_4_k_cu_7f1e8bdc4cuda3std6ranges3__45__cpo5cdataE)
_ZN34_INTERNAL_4b5b4b38_4_k_cu_7f1e8bdc4cuda3std6ranges3__45__cpo5cdataE:
	.zero		1
	.type		_ZN34_INTERNAL_4b5b4b38_4_k_cu_7f1e8bdc6thrust24THRUST_300001_SM_1000_NS12placeholders2_2E,@object
	.size		_ZN34_INTERNAL_4b5b4b38_4_k_cu_7f1e8bdc6thrust24THRUST_300001_SM_1000_NS12placeholders2_2E,(_ZN34_INTERNAL_4b5b4b38_4_k_cu_7f1e8bdc4cuda3std3__45__cpo3endE - _ZN34_INTERNAL_4b5b4b38_4_k_cu_7f1e8bdc6thrust24THRUST_300001_SM_1000_NS12placeholders2_2E)
_ZN34_INTERNAL_4b5b4b38_4_k_cu_7f1e8bdc6thrust24THRUST_300001_SM_1000_NS12placeholders2_2E:
	.zero		1
	.type		_ZN34_INTERNAL_4b5b4b38_4_k_cu_7f1e8bdc4cuda3std3__45__cpo3endE,@object
	.size		_ZN34_INTERNAL_4b5b4b38_4_k_cu_7f1e8bdc4cuda3std3__45__cpo3endE,(_ZN34_INTERNAL_4b5b4b38_4_k_cu_7f1e8bdc4cuda3std6ranges3__45__cpo3endE - _ZN34_INTERNAL_4b5b4b38_4_k_cu_7f1e8bdc4cuda3std3__45__cpo3endE)
_ZN34_INTERNAL_4b5b4b38_4_k_cu_7f1e8bdc4cuda3std3__45__cpo3endE:
	.zero		1
	.type		_ZN34_INTERNAL_4b5b4b38_4_k_cu_7f1e8bdc4cuda3std6ranges3__45__cpo3endE,@object
	.size		_ZN34_INTERNAL_4b5b4b38_4_k_cu_7f1e8bdc4cuda3std6ranges3__45__cpo3endE,(_ZN34_INTERNAL_4b5b4b38_4_k_cu_7f1e8bdc6thrust24THRUST_300001_SM_1000_NS12placeholders2_6E - _ZN34_INTERNAL_4b5b4b38_4_k_cu_7f1e8bdc4cuda3std6ranges3__45__cpo3endE)
_ZN34_INTERNAL_4b5b4b38_4_k_cu_7f1e8bdc4cuda3std6ranges3__45__cpo3endE:
	.zero		1
	.type		_ZN34_INTERNAL_4b5b4b38_4_k_cu_7f1e8bdc6thrust24THRUST_300001_SM_1000_NS12placeholders2_6E,@object
	.size		_ZN34_INTERNAL_4b5b4b38_4_k_cu_7f1e8bdc6thrust24THRUST_300001_SM_1000_NS12placeholders2_6E,(_ZN34_INTERNAL_4b5b4b38_4_k_cu_7f1e8bdc4cuda3std3__45__cpo4rendE - _ZN34_INTERNAL_4b5b4b38_4_k_cu_7f1e8bdc6thrust24THRUST_300001_SM_1000_NS12placeholders2_6E)
_ZN34_INTERNAL_4b5b4b38_4_k_cu_7f1e8bdc6thrust24THRUST_300001_SM_1000_NS12placeholders2_6E:
	.zero		1
	.type		_ZN34_INTERNAL_4b5b4b38_4_k_cu_7f1e8bdc4cuda3std3__45__cpo4rendE,@object
	.size		_ZN34_INTERNAL_4b5b4b38_4_k_cu_7f1e8bdc4cuda3std3__45__cpo4rendE,(_ZN34_INTERNAL_4b5b4b38_4_k_cu_7f1e8bdc4cuda3std6ranges3__45__cpo9iter_swapE - _ZN34_INTERNAL_4b5b4b38_4_k_cu_7f1e8bdc4cuda3std3__45__cpo4rendE)
_ZN34_INTERNAL_4b5b4b38_4_k_cu_7f1e8bdc4cuda3std3__45__cpo4rendE:
	.zero		1
	.type		_ZN34_INTERNAL_4b5b4b38_4_k_cu_7f1e8bdc4cuda3std6ranges3__45__cpo9iter_swapE,@object
	.size		_ZN34_INTERNAL_4b5b4b38_4_k_cu_7f1e8bdc4cuda3std6ranges3__45__cpo9iter_swapE,(_ZN34_INTERNAL_4b5b4b38_4_k_cu_7f1e8bdc4cuda3std3__48unexpectE - _ZN34_INTERNAL_4b5b4b38_4_k_cu_7f1e8bdc4cuda3std6ranges3__45__cpo9iter_swapE)
_ZN34_INTERNAL_4b5b4b38_4_k_cu_7f1e8bdc4cuda3std6ranges3__45__cpo9iter_swapE:
	.zero		1
	.type		_ZN34_INTERNAL_4b5b4b38_4_k_cu_7f1e8bdc4cuda3std3__48unexpectE,@object
	.size		_ZN34_INTERNAL_4b5b4b38_4_k_cu_7f1e8bdc4cuda3std3__48unexpectE,(_ZN34_INTERNAL_4b5b4b38_4_k_cu_7f1e8bdc6thrust24THRUST_300001_SM_1000_NS8cuda_cub3parE - _ZN34_INTERNAL_4b5b4b38_4_k_cu_7f1e8bdc4cuda3std3__48unexpectE)
_ZN34_INTERNAL_4b5b4b38_4_k_cu_7f1e8bdc4cuda3std3__48unexpectE:
	.zero		1
	.type		_ZN34_INTERNAL_4b5b4b38_4_k_cu_7f1e8bdc6thrust24THRUST_300001_SM_1000_NS8cuda_cub3parE,@object
	.size		_ZN34_INTERNAL_4b5b4b38_4_k_cu_7f1e8bdc6thrust24THRUST_300001_SM_1000_NS8cuda_cub3parE,(_ZN34_INTERNAL_4b5b4b38_4_k_cu_7f1e8bdc6thrust24THRUST_300001_SM_1000_NS12placeholders2_4E - _ZN34_INTERNAL_4b5b4b38_4_k_cu_7f1e8bdc6thrust24THRUST_300001_SM_1000_NS8cuda_cub3parE)
_ZN34_INTERNAL_4b5b4b38_4_k_cu_7f1e8bdc6thrust24THRUST_300001_SM_1000_NS8cuda_cub3parE:
	.zero		1
	.type		_ZN34_INTERNAL_4b5b4b38_4_k_cu_7f1e8bdc6thrust24THRUST_300001_SM_1000_NS12placeholders2_4E,@object
	.size		_ZN34_INTERNAL_4b5b4b38_4_k_cu_7f1e8bdc6thrust24THRUST_300001_SM_1000_NS12placeholders2_4E,(_ZN34_INTERNAL_4b5b4b38_4_k_cu_7f1e8bdc4cuda3std3__45__cpo4cendE - _ZN34_INTERNAL_4b5b4b38_4_k_cu_7f1e8bdc6thrust24THRUST_300001_SM_1000_NS12placeholders2_4E)
_ZN34_INTERNAL_4b5b4b38_4_k_cu_7f1e8bdc6thrust24THRUST_300001_SM_1000_NS12placeholders2_4E:
	.zero		1
	.type		_ZN34_INTERNAL_4b5b4b38_4_k_cu_7f1e8bdc4cuda3std3__45__cpo4cendE,@object
	.size		_ZN34_INTERNAL_4b5b4b38_4_k_cu_7f1e8bdc4cuda3std3__45__cpo4cendE,(_ZN34_INTERNAL_4b5b4b38_4_k_cu_7f1e8bdc4cuda3std6ranges3__45__cpo4cendE - _ZN34_INTERNAL_4b5b4b38_4_k_cu_7f1e8bdc4cuda3std3__45__cpo4cendE)
_ZN34_INTERNAL_4b5b4b38_4_k_cu_7f1e8bdc4cuda3std3__45__cpo4cendE:
	.zero		1
	.type		_ZN34_INTERNAL_4b5b4b38_4_k_cu_7f1e8bdc4cuda3std6ranges3__45__cpo4cendE,@object
	.size		_ZN34_INTERNAL_4b5b4b38_4_k_cu_7f1e8bdc4cuda3std6ranges3__45__cpo4cendE,(_ZN34_INTERNAL_4b5b4b38_4_k_cu_7f1e8bdc4cuda3std3__420unreachable_sentinelE - _ZN34_INTERNAL_4b5b4b38_4_k_cu_7f1e8bdc4cuda3std6ranges3__45__cpo4cendE)
_ZN34_INTERNAL_4b5b4b38_4_k_cu_7f1e8bdc4cuda3std6ranges3__45__cpo4cendE:
	.zero		1
	.type		_ZN34_INTERNAL_4b5b4b38_4_k_cu_7f1e8bdc4cuda3std3__420unreachable_sentinelE,@object
	.size		_ZN34_INTERNAL_4b5b4b38_4_k_cu_7f1e8bdc4cuda3std3__420unreachable_sentinelE,(_ZN34_INTERNAL_4b5b4b38_4_k_cu_7f1e8bdc4cuda3std6ranges3__45__cpo5ssizeE - _ZN34_INTERNAL_4b5b4b38_4_k_cu_7f1e8bdc4cuda3std3__420unreachable_sentinelE)
_ZN34_INTERNAL_4b5b4b38_4_k_cu_7f1e8bdc4cuda3std3__420unreachable_sentinelE:
	.zero		1
	.type		_ZN34_INTERNAL_4b5b4b38_4_k_cu_7f1e8bdc4cuda3std6ranges3__45__cpo5ssizeE,@object
	.size		_ZN34_INTERNAL_4b5b4b38_4_k_cu_7f1e8bdc4cuda3std6ranges3__45__cpo5ssizeE,(_ZN34_INTERNAL_4b5b4b38_4_k_cu_7f1e8bdc6thrust24THRUST_300001_SM_1000_NS12placeholders2_8E - _ZN34_INTERNAL_4b5b4b38_4_k_cu_7f1e8bdc4cuda3std6ranges3__45__cpo5ssizeE)
_ZN34_INTERNAL_4b5b4b38_4_k_cu_7f1e8bdc4cuda3std6ranges3__45__cpo5ssizeE:
	.zero		1
	.type		_ZN34_INTERNAL_4b5b4b38_4_k_cu_7f1e8bdc6thrust24THRUST_300001_SM_1000_NS12placeholders2_8E,@object
	.size		_ZN34_INTERNAL_4b5b4b38_4_k_cu_7f1e8bdc6thrust24THRUST_300001_SM_1000_NS12placeholders2_8E,(_ZN34_INTERNAL_4b5b4b38_4_k_cu_7f1e8bdc4cuda3std3__45__cpo5crendE - _ZN34_INTERNAL_4b5b4b38_4_k_cu_7f1e8bdc6thrust24THRUST_300001_SM_1000_NS12placeholders2_8E)
_ZN34_INTERNAL_4b5b4b38_4_k_cu_7f1e8bdc6thrust24THRUST_300001_SM_1000_NS12placeholders2_8E:
	.zero		1
	.type		_ZN34_INTERNAL_4b5b4b38_4_k_cu_7f1e8bdc4cuda3std3__45__cpo5crendE,@object
	.size		_ZN34_INTERNAL_4b5b4b38_4_k_cu_7f1e8bdc4cuda3std3__45__cpo5crendE,(_ZN34_INTERNAL_4b5b4b38_4_k_cu_7f1e8bdc4cuda3std6ranges3__45__cpo4prevE - _ZN34_INTERNAL_4b5b4b38_4_k_cu_7f1e8bdc4cuda3std3__45__cpo5crendE)
_ZN34_INTERNAL_4b5b4b38_4_k_cu_7f1e8bdc4cuda3std3__45__cpo5crendE:
	.zero		1
	.type		_ZN34_INTERNAL_4b5b4b38_4_k_cu_7f1e8bdc4cuda3std6ranges3__45__cpo4prevE,@object
	.size		_ZN34_INTERNAL_4b5b4b38_4_k_cu_7f1e8bdc4cuda3std6ranges3__45__cpo4prevE,(_ZN34_INTERNAL_4b5b4b38_4_k_cu_7f1e8bdc4cuda3std6ranges3__45__cpo9iter_moveE - _ZN34_INTERNAL_4b5b4b38_4_k_cu_7f1e8bdc4cuda3std6ranges3__45__cpo4prevE)
_ZN34_INTERNAL_4b5b4b38_4_k_cu_7f1e8bdc4cuda3std6ranges3__45__cpo4prevE:
	.zero		1
	.type		_ZN34_INTERNAL_4b5b4b38_4_k_cu_7f1e8bdc4cuda3std6ranges3__45__cpo9iter_moveE,@object
	.size		_ZN34_INTERNAL_4b5b4b38_4_k_cu_7f1e8bdc4cuda3std6ranges3__45__cpo9iter_moveE,(_ZN34_INTERNAL_4b5b4b38_4_k_cu_7f1e8bdc6thrust24THRUST_300001_SM_1000_NS6system6detail10sequential3seqE - _ZN34_INTERNAL_4b5b4b38_4_k_cu_7f1e8bdc4cuda3std6ranges3__45__cpo9iter_moveE)
_ZN34_INTERNAL_4b5b4b38_4_k_cu_7f1e8bdc4cuda3std6ranges3__45__cpo9iter_moveE:
	.zero		1
	.type		_ZN34_INTERNAL_4b5b4b38_4_k_cu_7f1e8bdc6thrust24THRUST_300001_SM_1000_NS6system6detail10sequential3seqE,@object
	.size		_ZN34_INTERNAL_4b5b4b38_4_k_cu_7f1e8bdc6thrust24THRUST_300001_SM_1000_NS6system6detail10sequential3seqE,(.L_40 - _ZN34_INTERNAL_4b5b4b38_4_k_cu_7f1e8bdc6thrust24THRUST_300001_SM_1000_NS6system6detail10sequential3seqE)
_ZN34_INTERNAL_4b5b4b38_4_k_cu_7f1e8bdc6thrust24THRUST_300001_SM_1000_NS6system6detail10sequential3seqE:
	.zero		1
.L_40:


//--------------------- .nv.constant0._ZN3cub18CUB_300001_SM_10006detail8for_each13static_kernelINS2_12policy_hub_t12policy_500_tEmN6thrust24THRUST_300001_SM_1000_NS8cuda_cub20__uninitialized_fill7functorINS7_10device_ptrI24curandStatePhilox4_32_10EESC_EEEEvT0_T1_ --------------------------
	.section	.nv.constant0._ZN3cub18CUB_300001_SM_10006detail8for_each13static_kernelINS2_12policy_hub_t12policy_500_tEmN6thrust24THRUST_300001_SM_1000_NS8cuda_cub20__uninitialized_fill7functorINS7_10device_ptrI24curandStatePhilox4_32_10EESC_EEEEvT0_T1_,"a",@progbits
	.sectionflags	@""
	.align	4
.nv.constant0._ZN3cub18CUB_300001_SM_10006detail8for_each13static_kernelINS2_12policy_hub_t12policy_500_tEmN6thrust24THRUST_300001_SM_1000_NS8cuda_cub20__uninitialized_fill7functorINS7_10device_ptrI24curandStatePhilox4_32_10EESC_EEEEvT0_T1_:
	.zero		992


//--------------------- .nv.constant0._ZN3cub18CUB_300001_SM_10006detail11EmptyKernelIvEEvv --------------------------
	.section	.nv.constant0._ZN3cub18CUB_300001_SM_10006detail11EmptyKernelIvEEvv,"a",@progbits
	.sectionflags	@""
	.align	4
.nv.constant0._ZN3cub18CUB_300001_SM_10006detail11EmptyKernelIvEEvv:
	.zero		896


//--------------------- .nv.constant0._Z9propagateP24curandStatePhilox4_32_10PdS1_S1_S1_S1_iiddjjdjdjPKdS3_S3_S3_S3_d --------------------------
	.section	.nv.constant0._Z9propagateP24curandStatePhilox4_32_10PdS1_S1_S1_S1_iiddjjdjdjPKdS3_S3_S3_S3_d,"a",@progbits
	.sectionflags	@""
	.align	4
.nv.constant0._Z9propagateP24curandStatePhilox4_32_10PdS1_S1_S1_S1_iiddjjdjdjPKdS3_S3_S3_S3_d:
	.zero		1056


//--------------------- .nv.constant0._Z12setup_kernelP24curandStatePhilox4_32_10m --------------------------
	.section	.nv.constant0._Z12setup_kernelP24curandStatePhilox4_32_10m,"a",@progbits
	.sectionflags	@""
	.align	4
.nv.constant0._Z12setup_kernelP24curandStatePhilox4_32_10m:
	.zero		912


//--------------------- SYMBOLS --------------------------

	.type		.nv.reservedSmem.offset0,@object
	.size		.nv.reservedSmem.offset0,0x4
	.type		vprintf,@function
